	.target	sm_100a

	.elftype	@"ET_EXEC"


//--------------------- .note.nv.tkinfo           --------------------------
	.section	.note.nv.tkinfo,"",@"SHT_NOTE"
	.sectionflags	@"SHF_NOTE_NV_TKINFO"
	.tkinfo
        /*0018*/ 	.word	0x00000002
        /*0030*/ 	.string	""
        /*0030*/ 	.string	"ptxas"
        /*0030*/ 	.string	"Cuda compilation tools, release 13.0, V13.0.88"
        /*0030*/ 	.string	"Build cuda_13.0.r13.0/compiler.36424714_0"
        /*0030*/ 	.string	"-arch sm_100a -m 64 "



//--------------------- .note.nv.cuinfo           --------------------------
	.section	.note.nv.cuinfo,"",@"SHT_NOTE"
	.sectionflags	@"SHF_NOTE_NV_CUINFO"
        /*0018*/ 	.short	0x0002
        /*001a*/ 	.short	0x0064
        /*001c*/ 	.short	0x0082
	.zero		2


//--------------------- .nv.info                  --------------------------
	.section	.nv.info,"",@"SHT_CUDA_INFO"
	.align	4


	//----- nvinfo : EIATTR_REGCOUNT
	.align		4
        /*0000*/ 	.byte	0x04, 0x2f
        /*0002*/ 	.short	(.L_20 - .L_19)
	.align		4
.L_19:
        /*0004*/ 	.word	index@(_ZN17fastertransformer18image_merge_kernelIfEEvPT_PKS1_iiii)
        /*0008*/ 	.word	0x0000001f


	//----- nvinfo : EIATTR_FRAME_SIZE
	.align		4
.L_20:
        /*000c*/ 	.byte	0x04, 0x11
        /*000e*/ 	.short	(.L_22 - .L_21)
	.align		4
.L_21:
        /*0010*/ 	.word	index@(_ZN17fastertransformer18image_merge_kernelIfEEvPT_PKS1_iiii)
        /*0014*/ 	.word	0x00000000


	//----- nvinfo : EIATTR_REGCOUNT
	.align		4
.L_22:
        /*0018*/ 	.byte	0x04, 0x2f
        /*001a*/ 	.short	(.L_24 - .L_23)
	.align		4
.L_23:
        /*001c*/ 	.word	index@(_ZN17fastertransformer18image_merge_kernelI6__halfEEvPT_PKS2_iiii)
        /*0020*/ 	.word	0x0000001f


	//----- nvinfo : EIATTR_FRAME_SIZE
	.align		4
.L_24:
        /*0024*/ 	.byte	0x04, 0x11
        /*0026*/ 	.short	(.L_26 - .L_25)
	.align		4
.L_25:
        /*0028*/ 	.word	index@(_ZN17fastertransformer18image_merge_kernelI6__halfEEvPT_PKS2_iiii)
        /*002c*/ 	.word	0x00000000


	//----- nvinfo : EIATTR_REGCOUNT
	.align		4
.L_26:
        /*0030*/ 	.byte	0x04, 0x2f
        /*0032*/ 	.short	(.L_28 - .L_27)
	.align		4
.L_27:
        /*0034*/ 	.word	index@(_ZN17fastertransformer24image_merge_col32_kernelIfEEvPaPKT_iiiiPKf)
        /*0038*/ 	.word	0x00000020


	//----- nvinfo : EIATTR_FRAME_SIZE
	.align		4
.L_28:
        /*003c*/ 	.byte	0x04, 0x11
        /*003e*/ 	.short	(.L_30 - .L_29)
	.align		4
.L_29:
        /*0040*/ 	.word	index@(_ZN17fastertransformer24image_merge_col32_kernelIfEEvPaPKT_iiiiPKf)
        /*0044*/ 	.word	0x00000000


	//----- nvinfo : EIATTR_REGCOUNT
	.align		4
.L_30:
        /*0048*/ 	.byte	0x04, 0x2f
        /*004a*/ 	.short	(.L_32 - .L_31)
	.align		4
.L_31:
        /*004c*/ 	.word	index@(_ZN17fastertransformer24image_merge_col32_kernelI6__halfEEvPaPKT_iiiiPKf)
        /*0050*/ 	.word	0x00000020


	//----- nvinfo : EIATTR_FRAME_SIZE
	.align		4
.L_32:
        /*0054*/ 	.byte	0x04, 0x11
        /*0056*/ 	.short	(.L_34 - .L_33)
	.align		4
.L_33:
        /*0058*/ 	.word	index@(_ZN17fastertransformer24image_merge_col32_kernelI6__halfEEvPaPKT_iiiiPKf)
        /*005c*/ 	.word	0x00000000


	//----- nvinfo : EIATTR_MIN_STACK_SIZE
	.align		4
.L_34:
        /*0060*/ 	.byte	0x04, 0x12
        /*0062*/ 	.short	(.L_36 - .L_35)
	.align		4
.L_35:
        /*0064*/ 	.word	index@(_ZN17fastertransformer24image_merge_col32_kernelI6__halfEEvPaPKT_iiiiPKf)
        /*0068*/ 	.word	0x00000000


	//----- nvinfo : EIATTR_MIN_STACK_SIZE
	.align		4
.L_36:
        /*006c*/ 	.byte	0x04, 0x12
        /*006e*/ 	.short	(.L_38 - .L_37)
	.align		4
.L_37:
        /*0070*/ 	.word	index@(_ZN17fastertransformer24image_merge_col32_kernelIfEEvPaPKT_iiiiPKf)
        /*0074*/ 	.word	0x00000000


	//----- nvinfo : EIATTR_MIN_STACK_SIZE
	.align		4
.L_38:
        /*0078*/ 	.byte	0x04, 0x12
        /*007a*/ 	.short	(.L_40 - .L_39)
	.align		4
.L_39:
        /*007c*/ 	.word	index@(_ZN17fastertransformer18image_merge_kernelI6__halfEEvPT_PKS2_iiii)
        /*0080*/ 	.word	0x00000000


	//----- nvinfo : EIATTR_MIN_STACK_SIZE
	.align		4
.L_40:
        /*0084*/ 	.byte	0x04, 0x12
        /*0086*/ 	.short	(.L_42 - .L_41)
	.align		4
.L_41:
        /*0088*/ 	.word	index@(_ZN17fastertransformer18image_merge_kernelIfEEvPT_PKS1_iiii)
        /*008c*/ 	.word	0x00000000
.L_42:


//--------------------- .nv.compat                --------------------------
	.section	.nv.compat,"",@"SHT_CUDA_COMPAT_INFO"
	.align	4
        /*0000*/ 	.byte	0x02, 0x09, 0x01, 0x00, 0x02, 0x02, 0x01, 0x00, 0x02, 0x05, 0x05, 0x00, 0x03, 0x07, 0x01, 0x01
        /*0010*/ 	.byte	0x02, 0x03, 0x00, 0x00, 0x02, 0x06, 0x01, 0x00, 0x04, 0x0b, 0x08, 0x00, 0x09, 0x00, 0x00, 0x00
        /*0020*/ 	.byte	0x00, 0x00, 0x00, 0x00


//--------------------- .nv.info._ZN17fastertransformer24image_merge_col32_kernelI6__halfEEvPaPKT_iiiiPKf --------------------------
	.section	.nv.info._ZN17fastertransformer24image_merge_col32_kernelI6__halfEEvPaPKT_iiiiPKf,"",@"SHT_CUDA_INFO"
	.sectionflags	@""
	.align	4


	//----- nvinfo : EIATTR_CUDA_API_VERSION
	.align		4
        /*0000*/ 	.byte	0x04, 0x37
        /*0002*/ 	.short	(.L_44 - .L_43)
.L_43:
        /*0004*/ 	.word	0x00000082


	//----- nvinfo : EIATTR_KPARAM_INFO
	.align		4
.L_44:
        /*0008*/ 	.byte	0x04, 0x17
        /*000a*/ 	.short	(.L_46 - .L_45)
.L_45:
        /*000c*/ 	.word	0x00000000
        /*0010*/ 	.short	0x0006
        /*0012*/ 	.short	0x0020
        /*0014*/ 	.byte	0x00, 0xf5, 0x21, 0x00


	//----- nvinfo : EIATTR_KPARAM_INFO
	.align		4
.L_46:
        /*0018*/ 	.byte	0x04, 0x17
        /*001a*/ 	.short	(.L_48 - .L_47)
.L_47:
        /*001c*/ 	.word	0x00000000
        /*0020*/ 	.short	0x0005
        /*0022*/ 	.short	0x001c
        /*0024*/ 	.byte	0x00, 0xf0, 0x11, 0x00


	//----- nvinfo : EIATTR_KPARAM_INFO
	.align		4
.L_48:
        /*0028*/ 	.byte	0x04, 0x17
        /*002a*/ 	.short	(.L_50 - .L_49)
.L_49:
        /*002c*/ 	.word	0x00000000
        /*0030*/ 	.short	0x0004
        /*0032*/ 	.short	0x0018
        /*0034*/ 	.byte	0x00, 0xf0, 0x11, 0x00


	//----- nvinfo : EIATTR_KPARAM_INFO
	.align		4
.L_50:
        /*0038*/ 	.byte	0x04, 0x17
        /*003a*/ 	.short	(.L_52 - .L_51)
.L_51:
        /*003c*/ 	.word	0x00000000
        /*0040*/ 	.short	0x0003
        /*0042*/ 	.short	0x0014
        /*0044*/ 	.byte	0x00, 0xf0, 0x11, 0x00


	//----- nvinfo : EIATTR_KPARAM_INFO
	.align		4
.L_52:
        /*0048*/ 	.byte	0x04, 0x17
        /*004a*/ 	.short	(.L_54 - .L_53)
.L_53:
        /*004c*/ 	.word	0x00000000
        /*0050*/ 	.short	0x0002
        /*0052*/ 	.short	0x0010
        /*0054*/ 	.byte	0x00, 0xf0, 0x11, 0x00


	//----- nvinfo : EIATTR_KPARAM_INFO
	.align		4
.L_54:
        /*0058*/ 	.byte	0x04, 0x17
        /*005a*/ 	.short	(.L_56 - .L_55)
.L_55:
        /*005c*/ 	.word	0x00000000
        /*0060*/ 	.short	0x0001
        /*0062*/ 	.short	0x0008
        /*0064*/ 	.byte	0x00, 0xf5, 0x21, 0x00


	//----- nvinfo : EIATTR_KPARAM_INFO
	.align		4
.L_56:
        /*0068*/ 	.byte	0x04, 0x17
        /*006a*/ 	.short	(.L_58 - .L_57)
.L_57:
        /*006c*/ 	.word	0x00000000
        /*0070*/ 	.short	0x0000
        /*0072*/ 	.short	0x0000
        /*0074*/ 	.byte	0x00, 0xf5, 0x21, 0x00


	//----- nvinfo : EIATTR_SPARSE_MMA_MASK
	.align		4
.L_58:
        /*0078*/ 	.byte	0x03, 0x50
        /*007a*/ 	.short	0x0000


	//----- nvinfo : EIATTR_MAXREG_COUNT
	.align		4
        /*007c*/ 	.byte	0x03, 0x1b
        /*007e*/ 	.short	0x00ff


	//----- nvinfo : EIATTR_MERCURY_ISA_VERSION
	.align		4
        /*0080*/ 	.byte	0x03, 0x5f
        /*0082*/ 	.short	0x0101


	//----- nvinfo : EIATTR_VRC_CTA_INIT_COUNT
	.align		4
        /*0084*/ 	.byte	0x02, 0x4a
	.zero		1
	.zero		1


	//----- nvinfo : EIATTR_EXIT_INSTR_OFFSETS
	.align		4
        /*0088*/ 	.byte	0x04, 0x1c
        /*008a*/ 	.short	(.L_60 - .L_59)


	//   ....[0]....
.L_59:
        /*008c*/ 	.word	0x00000050


	//   ....[1]....
        /*0090*/ 	.word	0x00000720


	//   ....[2]....
        /*0094*/ 	.word	0x00001270


	//----- nvinfo : EIATTR_CRS_STACK_SIZE
	.align		4
.L_60:
        /*0098*/ 	.byte	0x04, 0x1e
        /*009a*/ 	.short	(.L_62 - .L_61)
.L_61:
        /*009c*/ 	.word	0x00000000


	//----- nvinfo : EIATTR_CBANK_PARAM_SIZE
	.align		4
.L_62:
        /*00a0*/ 	.byte	0x03, 0x19
        /*00a2*/ 	.short	0x0028


	//----- nvinfo : EIATTR_PARAM_CBANK
	.align		4
        /*00a4*/ 	.byte	0x04, 0x0a
        /*00a6*/ 	.short	(.L_64 - .L_63)
	.align		4
.L_63:
        /*00a8*/ 	.word	index@(.nv.constant0._ZN17fastertransformer24image_merge_col32_kernelI6__halfEEvPaPKT_iiiiPKf)
        /*00ac*/ 	.short	0x0380
        /*00ae*/ 	.short	0x0028


	//----- nvinfo : EIATTR_SW_WAR
	.align		4
.L_64:
        /*00b0*/ 	.byte	0x04, 0x36
        /*00b2*/ 	.short	(.L_66 - .L_65)
.L_65:
        /*00b4*/ 	.word	0x00000008
.L_66:


//--------------------- .nv.info._ZN17fastertransformer24image_merge_col32_kernelIfEEvPaPKT_iiiiPKf --------------------------
	.section	.nv.info._ZN17fastertransformer24image_merge_col32_kernelIfEEvPaPKT_iiiiPKf,"",@"SHT_CUDA_INFO"
	.sectionflags	@""
	.align	4


	//----- nvinfo : EIATTR_CUDA_API_VERSION
	.align		4
        /*0000*/ 	.byte	0x04, 0x37
        /*0002*/ 	.short	(.L_68 - .L_67)
.L_67:
        /*0004*/ 	.word	0x00000082


	//----- nvinfo : EIATTR_KPARAM_INFO
	.align		4
.L_68:
        /*0008*/ 	.byte	0x04, 0x17
        /*000a*/ 	.short	(.L_70 - .L_69)
.L_69:
        /*000c*/ 	.word	0x00000000
        /*0010*/ 	.short	0x0006
        /*0012*/ 	.short	0x0020
        /*0014*/ 	.byte	0x00, 0xf5, 0x21, 0x00


	//----- nvinfo : EIATTR_KPARAM_INFO
	.align		4
.L_70:
        /*0018*/ 	.byte	0x04, 0x17
        /*001a*/ 	.short	(.L_72 - .L_71)
.L_71:
        /*001c*/ 	.word	0x00000000
        /*0020*/ 	.short	0x0005
        /*0022*/ 	.short	0x001c
        /*0024*/ 	.byte	0x00, 0xf0, 0x11, 0x00


	//----- nvinfo : EIATTR_KPARAM_INFO
	.align		4
.L_72:
        /*0028*/ 	.byte	0x04, 0x17
        /*002a*/ 	.short	(.L_74 - .L_73)
.L_73:
        /*002c*/ 	.word	0x00000000
        /*0030*/ 	.short	0x0004
        /*0032*/ 	.short	0x0018
        /*0034*/ 	.byte	0x00, 0xf0, 0x11, 0x00


	//----- nvinfo : EIATTR_KPARAM_INFO
	.align		4
.L_74:
        /*0038*/ 	.byte	0x04, 0x17
        /*003a*/ 	.short	(.L_76 - .L_75)
.L_75:
        /*003c*/ 	.word	0x00000000
        /*0040*/ 	.short	0x0003
        /*0042*/ 	.short	0x0014
        /*0044*/ 	.byte	0x00, 0xf0, 0x11, 0x00


	//----- nvinfo : EIATTR_KPARAM_INFO
	.align		4
.L_76:
        /*0048*/ 	.byte	0x04, 0x17
        /*004a*/ 	.short	(.L_78 - .L_77)
.L_77:
        /*004c*/ 	.word	0x00000000
        /*0050*/ 	.short	0x0002
        /*0052*/ 	.short	0x0010
        /*0054*/ 	.byte	0x00, 0xf0, 0x11, 0x00


	//----- nvinfo : EIATTR_KPARAM_INFO
	.align		4
.L_78:
        /*0058*/ 	.byte	0x04, 0x17
        /*005a*/ 	.short	(.L_80 - .L_79)
.L_79:
        /*005c*/ 	.word	0x00000000
        /*0060*/ 	.short	0x0001
        /*0062*/ 	.short	0x0008
        /*0064*/ 	.byte	0x00, 0xf5, 0x21, 0x00


	//----- nvinfo : EIATTR_KPARAM_INFO
	.align		4
.L_80:
        /*0068*/ 	.byte	0x04, 0x17
        /*006a*/ 	.short	(.L_82 - .L_81)
.L_81:
        /*006c*/ 	.word	0x00000000
        /*0070*/ 	.short	0x0000
        /*0072*/ 	.short	0x0000
        /*0074*/ 	.byte	0x00, 0xf5, 0x21, 0x00


	//----- nvinfo : EIATTR_SPARSE_MMA_MASK
	.align		4
.L_82:
        /*0078*/ 	.byte	0x03, 0x50
        /*007a*/ 	.short	0x0000


	//----- nvinfo : EIATTR_MAXREG_COUNT
	.align		4
        /*007c*/ 	.byte	0x03, 0x1b
        /*007e*/ 	.short	0x00ff


	//----- nvinfo : EIATTR_MERCURY_ISA_VERSION
	.align		4
        /*0080*/ 	.byte	0x03, 0x5f
        /*0082*/ 	.short	0x0101


	//----- nvinfo : EIATTR_VRC_CTA_INIT_COUNT
	.align		4
        /*0084*/ 	.byte	0x02, 0x4a
	.zero		1
	.zero		1


	//----- nvinfo : EIATTR_EXIT_INSTR_OFFSETS
	.align		4
        /*0088*/ 	.byte	0x04, 0x1c
        /*008a*/ 	.short	(.L_84 - .L_83)


	//   ....[0]....
.L_83:
        /*008c*/ 	.word	0x00000050


	//   ....[1]....
        /*0090*/ 	.word	0x00000710


	//   ....[2]....
        /*0094*/ 	.word	0x00001220


	//----- nvinfo : EIATTR_CRS_STACK_SIZE
	.align		4
.L_84:
        /*0098*/ 	.byte	0x04, 0x1e
        /*009a*/ 	.short	(.L_86 - .L_85)
.L_85:
        /*009c*/ 	.word	0x00000000


	//----- nvinfo : EIATTR_CBANK_PARAM_SIZE
	.align		4
.L_86:
        /*00a0*/ 	.byte	0x03, 0x19
        /*00a2*/ 	.short	0x0028


	//----- nvinfo : EIATTR_PARAM_CBANK
	.align		4
        /*00a4*/ 	.byte	0x04, 0x0a
        /*00a6*/ 	.short	(.L_88 - .L_87)
	.align		4
.L_87:
        /*00a8*/ 	.word	index@(.nv.constant0._ZN17fastertransformer24image_merge_col32_kernelIfEEvPaPKT_iiiiPKf)
        /*00ac*/ 	.short	0x0380
        /*00ae*/ 	.short	0x0028


	//----- nvinfo : EIATTR_SW_WAR
	.align		4
.L_88:
        /*00b0*/ 	.byte	0x04, 0x36
        /*00b2*/ 	.short	(.L_90 - .L_89)
.L_89:
        /*00b4*/ 	.word	0x00000008
.L_90:


//--------------------- .nv.info._ZN17fastertransformer18image_merge_kernelI6__halfEEvPT_PKS2_iiii --------------------------
	.section	.nv.info._ZN17fastertransformer18image_merge_kernelI6__halfEEvPT_PKS2_iiii,"",@"SHT_CUDA_INFO"
	.sectionflags	@""
	.align	4


	//----- nvinfo : EIATTR_CUDA_API_VERSION
	.align		4
        /*0000*/ 	.byte	0x04, 0x37
        /*0002*/ 	.short	(.L_92 - .L_91)
.L_91:
        /*0004*/ 	.word	0x00000082


	//----- nvinfo : EIATTR_KPARAM_INFO
	.align		4
.L_92:
        /*0008*/ 	.byte	0x04, 0x17
        /*000a*/ 	.short	(.L_94 - .L_93)
.L_93:
        /*000c*/ 	.word	0x00000000
        /*0010*/ 	.short	0x0005
        /*0012*/ 	.short	0x001c
        /*0014*/ 	.byte	0x00, 0xf0, 0x11, 0x00


	//----- nvinfo : EIATTR_KPARAM_INFO
	.align		4
.L_94:
        /*0018*/ 	.byte	0x04, 0x17
        /*001a*/ 	.short	(.L_96 - .L_95)
.L_95:
        /*001c*/ 	.word	0x00000000
        /*0020*/ 	.short	0x0004
        /*0022*/ 	.short	0x0018
        /*0024*/ 	.byte	0x00, 0xf0, 0x11, 0x00


	//----- nvinfo : EIATTR_KPARAM_INFO
	.align		4
.L_96:
        /*0028*/ 	.byte	0x04, 0x17
        /*002a*/ 	.short	(.L_98 - .L_97)
.L_97:
        /*002c*/ 	.word	0x00000000
        /*0030*/ 	.short	0x0003
        /*0032*/ 	.short	0x0014
        /*0034*/ 	.byte	0x00, 0xf0, 0x11, 0x00


	//----- nvinfo : EIATTR_KPARAM_INFO
	.align		4
.L_98:
        /*0038*/ 	.byte	0x04, 0x17
        /*003a*/ 	.short	(.L_100 - .L_99)
.L_99:
        /*003c*/ 	.word	0x00000000
        /*0040*/ 	.short	0x0002
        /*0042*/ 	.short	0x0010
        /*0044*/ 	.byte	0x00, 0xf0, 0x11, 0x00


	//----- nvinfo : EIATTR_KPARAM_INFO
	.align		4
.L_100:
        /*0048*/ 	.byte	0x04, 0x17
        /*004a*/ 	.short	(.L_102 - .L_101)
.L_101:
        /*004c*/ 	.word	0x00000000
        /*0050*/ 	.short	0x0001
        /*0052*/ 	.short	0x0008
        /*0054*/ 	.byte	0x00, 0xf5, 0x21, 0x00


	//----- nvinfo : EIATTR_KPARAM_INFO
	.align		4
.L_102:
        /*0058*/ 	.byte	0x04, 0x17
        /*005a*/ 	.short	(.L_104 - .L_103)
.L_103:
        /*005c*/ 	.word	0x00000000
        /*0060*/ 	.short	0x0000
        /*0062*/ 	.short	0x0000
        /*0064*/ 	.byte	0x00, 0xf5, 0x21, 0x00


	//----- nvinfo : EIATTR_SPARSE_MMA_MASK
	.align		4
.L_104:
        /*0068*/ 	.byte	0x03, 0x50
        /*006a*/ 	.short	0x0000


	//----- nvinfo : EIATTR_MAXREG_COUNT
	.align		4
        /*006c*/ 	.byte	0x03, 0x1b
        /*006e*/ 	.short	0x00ff


	//----- nvinfo : EIATTR_MERCURY_ISA_VERSION
	.align		4
        /*0070*/ 	.byte	0x03, 0x5f
        /*0072*/ 	.short	0x0101


	//----- nvinfo : EIATTR_VRC_CTA_INIT_COUNT
	.align		4
        /*0074*/ 	.byte	0x02, 0x4a
	.zero		1
	.zero		1


	//----- nvinfo : EIATTR_EXIT_INSTR_OFFSETS
	.align		4
        /*0078*/ 	.byte	0x04, 0x1c
        /*007a*/ 	.short	(.L_106 - .L_105)


	//   ....[0]....
.L_105:
        /*007c*/ 	.word	0x00000080


	//   ....[1]....
        /*0080*/ 	.word	0x00000710


	//   ....[2]....
        /*0084*/ 	.word	0x00001200


	//----- nvinfo : EIATTR_CRS_STACK_SIZE
	.align		4
.L_106:
        /*0088*/ 	.byte	0x04, 0x1e
        /*008a*/ 	.short	(.L_108 - .L_107)
.L_107:
        /*008c*/ 	.word	0x00000000


	//----- nvinfo : EIATTR_CBANK_PARAM_SIZE
	.align		4
.L_108:
        /*0090*/ 	.byte	0x03, 0x19
        /*0092*/ 	.short	0x0020


	//----- nvinfo : EIATTR_PARAM_CBANK
	.align		4
        /*0094*/ 	.byte	0x04, 0x0a
        /*0096*/ 	.short	(.L_110 - .L_109)
	.align		4
.L_109:
        /*0098*/ 	.word	index@(.nv.constant0._ZN17fastertransformer18image_merge_kernelI6__halfEEvPT_PKS2_iiii)
        /*009c*/ 	.short	0x0380
        /*009e*/ 	.short	0x0020


	//----- nvinfo : EIATTR_SW_WAR
	.align		4
.L_110:
        /*00a0*/ 	.byte	0x04, 0x36
        /*00a2*/ 	.short	(.L_112 - .L_111)
.L_111:
        /*00a4*/ 	.word	0x00000008
.L_112:


//--------------------- .nv.info._ZN17fastertransformer18image_merge_kernelIfEEvPT_PKS1_iiii --------------------------
	.section	.nv.info._ZN17fastertransformer18image_merge_kernelIfEEvPT_PKS1_iiii,"",@"SHT_CUDA_INFO"
	.sectionflags	@""
	.align	4


	//----- nvinfo : EIATTR_CUDA_API_VERSION
	.align		4
        /*0000*/ 	.byte	0x04, 0x37
        /*0002*/ 	.short	(.L_114 - .L_113)
.L_113:
        /*0004*/ 	.word	0x00000082


	//----- nvinfo : EIATTR_KPARAM_INFO
	.align		4
.L_114:
        /*0008*/ 	.byte	0x04, 0x17
        /*000a*/ 	.short	(.L_116 - .L_115)
.L_115:
        /*000c*/ 	.word	0x00000000
        /*0010*/ 	.short	0x0005
        /*0012*/ 	.short	0x001c
        /*0014*/ 	.byte	0x00, 0xf0, 0x11, 0x00


	//----- nvinfo : EIATTR_KPARAM_INFO
	.align		4
.L_116:
        /*0018*/ 	.byte	0x04, 0x17
        /*001a*/ 	.short	(.L_118 - .L_117)
.L_117:
        /*001c*/ 	.word	0x00000000
        /*0020*/ 	.short	0x0004
        /*0022*/ 	.short	0x0018
        /*0024*/ 	.byte	0x00, 0xf0, 0x11, 0x00


	//----- nvinfo : EIATTR_KPARAM_INFO
	.align		4
.L_118:
        /*0028*/ 	.byte	0x04, 0x17
        /*002a*/ 	.short	(.L_120 - .L_119)
.L_119:
        /*002c*/ 	.word	0x00000000
        /*0030*/ 	.short	0x0003
        /*0032*/ 	.short	0x0014
        /*0034*/ 	.byte	0x00, 0xf0, 0x11, 0x00


	//----- nvinfo : EIATTR_KPARAM_INFO
	.align		4
.L_120:
        /*0038*/ 	.byte	0x04, 0x17
        /*003a*/ 	.short	(.L_122 - .L_121)
.L_121:
        /*003c*/ 	.word	0x00000000
        /*0040*/ 	.short	0x0002
        /*0042*/ 	.short	0x0010
        /*0044*/ 	.byte	0x00, 0xf0, 0x11, 0x00


	//----- nvinfo : EIATTR_KPARAM_INFO
	.align		4
.L_122:
        /*0048*/ 	.byte	0x04, 0x17
        /*004a*/ 	.short	(.L_124 - .L_123)
.L_123:
        /*004c*/ 	.word	0x00000000
        /*0050*/ 	.short	0x0001
        /*0052*/ 	.short	0x0008
        /*0054*/ 	.byte	0x00, 0xf5, 0x21, 0x00


	//----- nvinfo : EIATTR_KPARAM_INFO
	.align		4
.L_124:
        /*0058*/ 	.byte	0x04, 0x17
        /*005a*/ 	.short	(.L_126 - .L_125)
.L_125:
        /*005c*/ 	.word	0x00000000
        /*0060*/ 	.short	0x0000
        /*0062*/ 	.short	0x0000
        /*0064*/ 	.byte	0x00, 0xf5, 0x21, 0x00


	//----- nvinfo : EIATTR_SPARSE_MMA_MASK
	.align		4
.L_126:
        /*0068*/ 	.byte	0x03, 0x50
        /*006a*/ 	.short	0x0000


	//----- nvinfo : EIATTR_MAXREG_COUNT
	.align		4
        /*006c*/ 	.byte	0x03, 0x1b
        /*006e*/ 	.short	0x00ff


	//----- nvinfo : EIATTR_MERCURY_ISA_VERSION
	.align		4
        /*0070*/ 	.byte	0x03, 0x5f
        /*0072*/ 	.short	0x0101


	//----- nvinfo : EIATTR_VRC_CTA_INIT_COUNT
	.align		4
        /*0074*/ 	.byte	0x02, 0x4a
	.zero		1
	.zero		1


	//----- nvinfo : EIATTR_EXIT_INSTR_OFFSETS
	.align		4
        /*0078*/ 	.byte	0x04, 0x1c
        /*007a*/ 	.short	(.L_128 - .L_127)


	//   ....[0]....
.L_127:
        /*007c*/ 	.word	0x00000080


	//   ....[1]....
        /*0080*/ 	.word	0x00000710


	//   ....[2]....
        /*0084*/ 	.word	0x00001200


	//----- nvinfo : EIATTR_CRS_STACK_SIZE
	.align		4
.L_128:
        /*0088*/ 	.byte	0x04, 0x1e
        /*008a*/ 	.short	(.L_130 - .L_129)
.L_129:
        /*008c*/ 	.word	0x00000000


	//----- nvinfo : EIATTR_CBANK_PARAM_SIZE
	.align		4
.L_130:
        /*0090*/ 	.byte	0x03, 0x19
        /*0092*/ 	.short	0x0020


	//----- nvinfo : EIATTR_PARAM_CBANK
	.align		4
        /*0094*/ 	.byte	0x04, 0x0a
        /*0096*/ 	.short	(.L_132 - .L_131)
	.align		4
.L_131:
        /*0098*/ 	.word	index@(.nv.constant0._ZN17fastertransformer18image_merge_kernelIfEEvPT_PKS1_iiii)
        /*009c*/ 	.short	0x0380
        /*009e*/ 	.short	0x0020


	//----- nvinfo : EIATTR_SW_WAR
	.align		4
.L_132:
        /*00a0*/ 	.byte	0x04, 0x36
        /*00a2*/ 	.short	(.L_134 - .L_133)
.L_133:
        /*00a4*/ 	.word	0x00000008
.L_134:


//--------------------- .nv.callgraph             --------------------------
	.section	.nv.callgraph,"",@"SHT_CUDA_CALLGRAPH"
	.align	4
	.sectionentsize	8
	.align		4
        /*0000*/ 	.word	0x00000000
	.align		4
        /*0004*/ 	.word	0xffffffff
	.align		4
        /*0008*/ 	.word	0x00000000
	.align		4
        /*000c*/ 	.word	0xfffffffe
	.align		4
        /*0010*/ 	.word	0x00000000
	.align		4
        /*0014*/ 	.word	0xfffffffd
	.align		4
        /*0018*/ 	.word	0x00000000
	.align		4
        /*001c*/ 	.word	0xfffffffc


//--------------------- .nv.constant4             --------------------------
	.section	.nv.constant4,"a",@progbits
	.align	8
	.align		8
.nv.constant4:
        /*0000*/ 	.dword	precalc_xorwow_matrix
	.align		8
        /*0008*/ 	.dword	precalc_xorwow_offset_matrix
	.align		8
        /*0010*/ 	.dword	mrg32k3aM1
	.align		8
        /*0018*/ 	.dword	mrg32k3aM2
	.align		8
        /*0020*/ 	.dword	mrg32k3aM1SubSeq
	.align		8
        /*0028*/ 	.dword	mrg32k3aM2SubSeq
	.align		8
        /*0030*/ 	.dword	mrg32k3aM1Seq
	.align		8
        /*0038*/ 	.dword	mrg32k3aM2Seq
	.align		8
        /*0040*/ 	.dword	_ZN58_INTERNAL_35271a8f_22_image_merge_kernels_cu_a414aec0_31864cuda3std3__460_GLOBAL__N__35271a8f_22_image_merge_kernels_cu_a414aec0_31866ignoreE
	.align		8
        /*0048*/ 	.dword	_ZN58_INTERNAL_35271a8f_22_image_merge_kernels_cu_a414aec0_31864cuda3std3__45__cpo5beginE
	.align		8
        /*0050*/ 	.dword	_ZN58_INTERNAL_35271a8f_22_image_merge_kernels_cu_a414aec0_31864cuda3std3__45__cpo3endE
	.align		8
        /*0058*/ 	.dword	_ZN58_INTERNAL_35271a8f_22_image_merge_kernels_cu_a414aec0_31864cuda3std3__45__cpo6cbeginE
	.align		8
        /*0060*/ 	.dword	_ZN58_INTERNAL_35271a8f_22_image_merge_kernels_cu_a414aec0_31864cuda3std3__45__cpo4cendE
	.align		8
        /*0068*/ 	.dword	_ZN58_INTERNAL_35271a8f_22_image_merge_kernels_cu_a414aec0_31864cuda3std3__419piecewise_constructE
	.align		8
        /*0070*/ 	.dword	_ZN58_INTERNAL_35271a8f_22_image_merge_kernels_cu_a414aec0_31864cuda3std3__48in_placeE
	.align		8
        /*0078*/ 	.dword	_ZN58_INTERNAL_35271a8f_22_image_merge_kernels_cu_a414aec0_31864cuda3std6ranges3__45__cpo4swapE
	.align		8
        /*0080*/ 	.dword	_ZN58_INTERNAL_35271a8f_22_image_merge_kernels_cu_a414aec0_31864cuda3std6ranges3__45__cpo9iter_moveE
	.align		8
        /*0088*/ 	.dword	_ZN58_INTERNAL_35271a8f_22_image_merge_kernels_cu_a414aec0_31864cuda3std6ranges3__45__cpo7advanceE


//--------------------- .nv.constant3             --------------------------
	.section	.nv.constant3,"a",@progbits
	.align	8
.nv.constant3:
	.type		__cr_lgamma_table,@object
	.size		__cr_lgamma_table,(.L_8 - __cr_lgamma_table)
__cr_lgamma_table:
        /*0000*/ 	.byte	0x00, 0x00, 0x00, 0x00, 0x00, 0x00, 0x00, 0x00, 0x00, 0x00, 0x00, 0x00, 0x00, 0x00, 0x00, 0x00
        /*0010*/ 	.byte	0xef, 0x39, 0xfa, 0xfe, 0x42, 0x2e, 0xe6, 0x3f, 0x02, 0x20, 0x2a, 0xfa, 0x0b, 0xab, 0xfc, 0x3f
        /*0020*/ 	.byte	0xf9, 0x2c, 0x92, 0x7c, 0xa7, 0x6c, 0x09, 0x40, 0xc9, 0x79, 0x44, 0x3c, 0x64, 0x26, 0x13, 0x40
        /*0030*/ 	.byte	0xca, 0x01, 0xcf, 0x3a, 0x27, 0x51, 0x1a, 0x40, 0x30, 0xcc, 0x2d, 0xf3, 0xe1, 0x0c, 0x21, 0x40
        /*0040*/ 	.byte	0x0d, 0xb7, 0xfc, 0x82, 0x8e, 0x35, 0x25, 0x40
.L_8:


//--------------------- .text._ZN17fastertransformer24image_merge_col32_kernelI6__halfEEvPaPKT_iiiiPKf --------------------------
	.section	.text._ZN17fastertransformer24image_merge_col32_kernelI6__halfEEvPaPKT_iiiiPKf,"ax",@progbits
	.align	128
        .global         _ZN17fastertransformer24image_merge_col32_kernelI6__halfEEvPaPKT_iiiiPKf
        .type           _ZN17fastertransformer24image_merge_col32_kernelI6__halfEEvPaPKT_iiiiPKf,@function
        .size           _ZN17fastertransformer24image_merge_col32_kernelI6__halfEEvPaPKT_iiiiPKf,(.L_x_20 - _ZN17fastertransformer24image_merge_col32_kernelI6__halfEEvPaPKT_iiiiPKf)
        .other          _ZN17fastertransformer24image_merge_col32_kernelI6__halfEEvPaPKT_iiiiPKf,@"STO_CUDA_ENTRY STV_DEFAULT"
_ZN17fastertransformer24image_merge_col32_kernelI6__halfEEvPaPKT_iiiiPKf:
.text._ZN17fastertransformer24image_merge_col32_kernelI6__halfEEvPaPKT_iiiiPKf:
[----:B------:R-:W-:Y:S01]  /*0000*/  LDC R1, c[0x0][0x37c] ;  /* 0x0000df00ff017b82 */ /* 0x000fe20000000800 */
[----:B------:R-:W0:Y:S07]  /*0010*/  S2R R21, SR_TID.X ;  /* 0x0000000000157919 */ /* 0x000e2e0000002100 */
[----:B------:R-:W0:Y:S01]  /*0020*/  LDC.64 R14, c[0x0][0x398] ;  /* 0x0000e600ff0e7b82 */ /* 0x000e220000000a00 */
[----:B------:R-:W1:Y:S01]  /*0030*/  LDCU UR6, c[0x0][0x360] ;  /* 0x00006c00ff0677ac */ /* 0x000e620008000800 */
[----:B0-----:R-:W-:-:S13]  /*0040*/  ISETP.GE.AND P0, PT, R21, R15, PT ;  /* 0x0000000f1500720c */ /* 0x001fda0003f06270 */
[----:B-1----:R-:W-:Y:S05]  /*0050*/  @P0 EXIT ;  /* 0x000000000000094d */ /* 0x002fea0003800000 */
[----:B------:R-:W0:Y:S01]  /*0060*/  I2F.U32.RP R8, UR6 ;  /* 0x0000000600087d06 */ /* 0x000e220008209000 */
[----:B------:R-:W1:Y:S01]  /*0070*/  LDC.64 R2, c[0x0][0x3a0] ;  /* 0x0000e800ff027b82 */ /* 0x000e620000000a00 */
[----:B------:R-:W1:Y:S06]  /*0080*/  LDCU.64 UR4, c[0x0][0x358] ;  /* 0x00006b00ff0477ac */ /* 0x000e6c0008000a00 */
[----:B0-----:R-:W0:Y:S01]  /*0090*/  MUFU.RCP R8, R8 ;  /* 0x0000000800087308 */ /* 0x001e220000001000 */
[----:B------:R-:W-:Y:S01]  /*00a0*/  VIADD R6, R21, UR6 ;  /* 0x0000000615067c36 */ /* 0x000fe20008000000 */
[----:B-1----:R1:W5:Y:S04]  /*00b0*/  LDG.E.CONSTANT R0, desc[UR4][R2.64] ;  /* 0x0000000402007981 */ /* 0x002368000c1e9900 */
[CC--:B------:R-:W-:Y:S01]  /*00c0*/  ISETP.GE.U32.AND P0, PT, R6.reuse, R15.reuse, PT ;  /* 0x0000000f0600720c */ /* 0x0c0fe20003f06070 */
[----:B------:R-:W-:Y:S01]  /*00d0*/  S2UR UR8, SR_CTAID.Z ;  /* 0x00000000000879c3 */ /* 0x000fe20000002700 */
[----:B------:R-:W-:Y:S01]  /*00e0*/  VIMNMX.U32 R7, PT, PT, R6, R15, !PT ;  /* 0x0000000f06077248 */ /* 0x000fe20007fe0000 */
[----:B------:R-:W2:Y:S01]  /*00f0*/  S2R R11, SR_CTAID.Y ;  /* 0x00000000000b7919 */ /* 0x000ea20000002600 */
[----:B------:R-:W-:Y:S01]  /*0100*/  ISETP.NE.U32.AND P2, PT, RZ, UR6, PT ;  /* 0x00000006ff007c0c */ /* 0x000fe2000bf45070 */
[----:B------:R-:W-:Y:S01]  /*0110*/  BSSY.RECONVERGENT B0, `(.L_x_0) ;  /* 0x0000060000007945 */ /* 0x000fe20003800200 */
[----:B0-----:R-:W-:Y:S01]  /*0120*/  VIADD R4, R8, 0xffffffe ;  /* 0x0ffffffe08047836 */ /* 0x001fe20000000000 */
[----:B------:R-:W-:-:S02]  /*0130*/  SHF.R.S32.HI R10, RZ, 0x2, R15 ;  /* 0x00000002ff0a7819 */ /* 0x000fc4000001140f */
[----:B-1----:R-:W-:Y:S01]  /*0140*/  SEL R2, RZ, 0x1, P0 ;  /* 0x00000001ff027807 */ /* 0x002fe20000000000 */
[----:B------:R0:W1:Y:S01]  /*0150*/  F2I.FTZ.U32.TRUNC.NTZ R5, R4 ;  /* 0x0000000400057305 */ /* 0x000062000021f000 */
[----:B------:R-:W2:Y:S02]  /*0160*/  S2UR UR7, SR_CTAID.X ;  /* 0x00000000000779c3 */ /* 0x000ea40000002500 */
[----:B------:R-:W-:Y:S01]  /*0170*/  IADD3 R7, PT, PT, R7, -R6, -R2 ;  /* 0x8000000607077210 */ /* 0x000fe20007ffe802 */
[----:B0-----:R-:W-:Y:S02]  /*0180*/  HFMA2 R4, -RZ, RZ, 0, 0 ;  /* 0x00000000ff047431 */ /* 0x001fe400000001ff */
[----:B-1----:R-:W-:-:S04]  /*0190*/  IMAD.MOV R9, RZ, RZ, -R5 ;  /* 0x000000ffff097224 */ /* 0x002fc800078e0a05 */
[----:B------:R-:W-:-:S04]  /*01a0*/  IMAD R3, R9, UR6, RZ ;  /* 0x0000000609037c24 */ /* 0x000fc8000f8e02ff */
[----:B------:R-:W-:-:S06]  /*01b0*/  IMAD.HI.U32 R8, R5, R3, R4 ;  /* 0x0000000305087227 */ /* 0x000fcc00078e0004 */
[----:B------:R-:W-:-:S04]  /*01c0*/  IMAD.HI.U32 R3, R8, R7, RZ ;  /* 0x0000000708037227 */ /* 0x000fc800078e00ff */
[----:B------:R-:W-:-:S04]  /*01d0*/  IMAD.MOV R4, RZ, RZ, -R3 ;  /* 0x000000ffff047224 */ /* 0x000fc800078e0a03 */
[----:B------:R-:W-:-:S05]  /*01e0*/  IMAD R7, R4, UR6, R7 ;  /* 0x0000000604077c24 */ /* 0x000fca000f8e0207 */
[----:B------:R-:W-:-:S13]  /*01f0*/  ISETP.GE.U32.AND P0, PT, R7, UR6, PT ;  /* 0x0000000607007c0c */ /* 0x000fda000bf06070 */
[----:B------:R-:W-:Y:S02]  /*0200*/  @P0 VIADD R7, R7, -UR6 ;  /* 0x8000000607070c36 */ /* 0x000fe40008000000 */
[----:B------:R-:W-:-:S03]  /*0210*/  @P0 VIADD R3, R3, 0x1 ;  /* 0x0000000103030836 */ /* 0x000fc60000000000 */
[----:B------:R-:W-:Y:S02]  /*0220*/  ISETP.GE.U32.AND P1, PT, R7, UR6, PT ;  /* 0x0000000607007c0c */ /* 0x000fe4000bf26070 */
[----:B------:R-:W0:Y:S11]  /*0230*/  LDC.64 R6, c[0x0][0x390] ;  /* 0x0000e400ff067b82 */ /* 0x000e360000000a00 */
[----:B------:R-:W-:-:S02]  /*0240*/  @P1 IADD3 R3, PT, PT, R3, 0x1, RZ ;  /* 0x0000000103031810 */ /* 0x000fc40007ffe0ff */
[----:B------:R-:W-:-:S05]  /*0250*/  @!P2 LOP3.LUT R3, RZ, UR6, RZ, 0x33, !PT ;  /* 0x00000006ff03ac12 */ /* 0x000fca000f8e33ff */
[----:B------:R-:W-:Y:S02]  /*0260*/  IMAD.IADD R4, R2, 0x1, R3 ;  /* 0x0000000102047824 */ /* 0x000fe400078e0203 */
[----:B--2---:R-:W-:-:S03]  /*0270*/  IMAD R2, R11, R14, UR7 ;  /* 0x000000070b027e24 */ /* 0x004fc6000f8e020e */
[----:B------:R-:W-:Y:S01]  /*0280*/  ISETP.GE.U32.AND P0, PT, R4, 0x3, PT ;  /* 0x000000030400780c */ /* 0x000fe20003f06070 */
[----:B0-----:R-:W-:Y:S01]  /*0290*/  IMAD R3, R6, R7, RZ ;  /* 0x0000000706037224 */ /* 0x001fe200078e02ff */
[----:B------:R-:W-:Y:S01]  /*02a0*/  LOP3.LUT R6, R4, 0x3, RZ, 0xc0, !PT ;  /* 0x0000000304067812 */ /* 0x000fe200078ec0ff */
[----:B------:R-:W-:Y:S01]  /*02b0*/  IMAD R5, R7, UR8, RZ ;  /* 0x0000000807057c24 */ /* 0x000fe2000f8e02ff */
[----:B------:R-:W0:Y:S01]  /*02c0*/  LDCU.64 UR8, c[0x0][0x380] ;  /* 0x00007000ff0877ac */ /* 0x000e220008000a00 */
[-C--:B------:R-:W-:Y:S01]  /*02d0*/  IMAD R3, R3, R14.reuse, RZ ;  /* 0x0000000e03037224 */ /* 0x080fe200078e02ff */
[----:B------:R-:W-:Y:S01]  /*02e0*/  ISETP.NE.AND P1, PT, R6, 0x3, PT ;  /* 0x000000030600780c */ /* 0x000fe20003f25270 */
[----:B------:R-:W-:Y:S01]  /*02f0*/  IMAD R5, R5, R14, RZ ;  /* 0x0000000e05057224 */ /* 0x000fe200078e02ff */
[----:B------:R-:W-:Y:S01]  /*0300*/  SHF.L.U32 R14, R14, 0x1, RZ ;  /* 0x000000010e0e7819 */ /* 0x000fe200000006ff */
[----:B------:R-:W-:Y:S02]  /*0310*/  IMAD.SHL.U32 R12, R3, 0x4, RZ ;  /* 0x00000004030c7824 */ /* 0x000fe400078e00ff */
[C---:B------:R-:W-:Y:S01]  /*0320*/  IMAD.IADD R13, R5.reuse, 0x1, R2 ;  /* 0x00000001050d7824 */ /* 0x040fe200078e0202 */
[----:B------:R-:W-:-:S02]  /*0330*/  LEA R16, R5, UR7, 0x1 ;  /* 0x0000000705107c11 */ /* 0x000fc4000f8e08ff */
[----:B------:R-:W-:-:S03]  /*0340*/  SHF.R.S32.HI R15, RZ, 0x2, R12 ;  /* 0x00000002ff0f7819 */ /* 0x000fc6000001140c */
[----:B------:R-:W-:Y:S02]  /*0350*/  IMAD.SHL.U32 R16, R16, 0x2, RZ ;  /* 0x0000000210107824 */ /* 0x000fe400078e00ff */
[----:B------:R-:W-:Y:S05]  /*0360*/  @!P1 BRA `(.L_x_1) ;  /* 0x0000000000e89947 */ /* 0x000fea0003800000 */
[-C--:B------:R-:W-:Y:S01]  /*0370*/  IABS R8, R10.reuse ;  /* 0x0000000a00087213 */ /* 0x080fe20000000000 */
[----:B------:R-:W1:Y:S01]  /*0380*/  LDC.64 R2, c[0x0][0x388] ;  /* 0x0000e200ff027b82 */ /* 0x000e620000000a00 */
[----:B------:R-:W-:Y:S02]  /*0390*/  IADD3 R4, PT, PT, R4, 0x1, RZ ;  /* 0x0000000104047810 */ /* 0x000fe40007ffe0ff */
[----:B------:R-:W2:Y:S01]  /*03a0*/  I2F.RP R6, R8 ;  /* 0x0000000800067306 */ /* 0x000ea20000209400 */
[----:B------:R-:W-:Y:S02]  /*03b0*/  ISETP.NE.AND P1, PT, R10, RZ, PT ;  /* 0x000000ff0a00720c */ /* 0x000fe40003f25270 */
[----:B------:R-:W-:Y:S01]  /*03c0*/  LOP3.LUT R18, R4, 0x3, RZ, 0xc0, !PT ;  /* 0x0000000304127812 */ /* 0x000fe200078ec0ff */
[----:B------:R-:W-:Y:S01]  /*03d0*/  IMAD.MOV.U32 R4, RZ, RZ, RZ ;  /* 0x000000ffff047224 */ /* 0x000fe200078e00ff */
[----:B------:R-:W-:-:S03]  /*03e0*/  LOP3.LUT R17, RZ, R10, RZ, 0x33, !PT ;  /* 0x0000000aff117212 */ /* 0x000fc600078e33ff */
[----:B------:R-:W-:Y:S01]  /*03f0*/  IMAD.MOV R18, RZ, RZ, -R18 ;  /* 0x000000ffff127224 */ /* 0x000fe200078e0a12 */
[----:B--2---:R-:W2:Y:S02]  /*0400*/  MUFU.RCP R6, R6 ;  /* 0x0000000600067308 */ /* 0x004ea40000001000 */
[----:B--2---:R-:W-:-:S06]  /*0410*/  VIADD R5, R6, 0xffffffe ;  /* 0x0ffffffe06057836 */ /* 0x004fcc0000000000 */
[----:B------:R-:W2:Y:S02]  /*0420*/  F2I.FTZ.U32.TRUNC.NTZ R5, R5 ;  /* 0x0000000500057305 */ /* 0x000ea4000021f000 */
[----:B--2---:R-:W-:-:S04]  /*0430*/  IMAD.MOV R9, RZ, RZ, -R5 ;  /* 0x000000ffff097224 */ /* 0x004fc800078e0a05 */
[----:B------:R-:W-:-:S04]  /*0440*/  IMAD R9, R9, R8, RZ ;  /* 0x0000000809097224 */ /* 0x000fc800078e02ff */
[----:B-1----:R-:W-:-:S07]  /*0450*/  IMAD.HI.U32 R9, R5, R9, R4 ;  /* 0x0000000905097227 */ /* 0x002fce00078e0004 */
.L_x_2:
[----:B------:R-:W-:Y:S02]  /*0460*/  IABS R4, R10 ;  /* 0x0000000a00047213 */ /* 0x000fe40000000000 */
[----:B------:R-:W-:-:S03]  /*0470*/  IABS R5, R21 ;  /* 0x0000001500057213 */ /* 0x000fc60000000000 */
[----:B-1----:R-:W-:Y:S02]  /*0480*/  IMAD.MOV R6, RZ, RZ, -R4 ;  /* 0x000000ffff067224 */ /* 0x002fe400078e0a04 */
[----:B------:R-:W-:-:S04]  /*0490*/  IMAD.HI.U32 R4, R9, R5, RZ ;  /* 0x0000000509047227 */ /* 0x000fc800078e00ff */
[----:B------:R-:W-:Y:S01]  /*04a0*/  IMAD R5, R4, R6, R5 ;  /* 0x0000000604057224 */ /* 0x000fe200078e0205 */
[----:B------:R-:W-:-:S04]  /*04b0*/  IABS R6, R10 ;  /* 0x0000000a00067213 */ /* 0x000fc80000000000 */
[----:B------:R-:W-:-:S13]  /*04c0*/  ISETP.GT.U32.AND P3, PT, R8, R5, PT ;  /* 0x000000050800720c */ /* 0x000fda0003f64070 */
[----:B------:R-:W-:Y:S01]  /*04d0*/  @!P3 IADD3 R5, PT, PT, R5, -R6, RZ ;  /* 0x800000060505b210 */ /* 0x000fe20007ffe0ff */
[----:B------:R-:W-:-:S03]  /*04e0*/  @!P3 VIADD R4, R4, 0x1 ;  /* 0x000000010404b836 */ /* 0x000fc60000000000 */
[----:B------:R-:W-:Y:S02]  /*04f0*/  ISETP.GE.U32.AND P2, PT, R5, R8, PT ;  /* 0x000000080500720c */ /* 0x000fe40003f46070 */
[----:B------:R-:W-:-:S04]  /*0500*/  LOP3.LUT R5, R21, R10, RZ, 0x3c, !PT ;  /* 0x0000000a15057212 */ /* 0x000fc800078e3cff */
[----:B------:R-:W-:-:S07]  /*0510*/  ISETP.GE.AND P4, PT, R5, RZ, PT ;  /* 0x000000ff0500720c */ /* 0x000fce0003f86270 */
[----:B------:R-:W-:-:S06]  /*0520*/  @P2 VIADD R4, R4, 0x1 ;  /* 0x0000000104042836 */ /* 0x000fcc0000000000 */
[----:B------:R-:W-:-:S05]  /*0530*/  @!P4 IMAD.MOV R4, RZ, RZ, -R4 ;  /* 0x000000ffff04c224 */ /* 0x000fca00078e0a04 */
[----:B------:R-:W-:-:S04]  /*0540*/  SEL R4, R17, R4, !P1 ;  /* 0x0000000411047207 */ /* 0x000fc80004800000 */
[C---:B------:R-:W-:Y:S02]  /*0550*/  LEA.HI R5, R4.reuse, R4, RZ, 0x1 ;  /* 0x0000000404057211 */ /* 0x040fe400078f08ff */
[----:B------:R-:W-:Y:S02]  /*0560*/  IADD3 R6, PT, PT, -R4, RZ, RZ ;  /* 0x000000ff04067210 */ /* 0x000fe40007ffe1ff */
[----:B------:R-:W-:-:S03]  /*0570*/  LOP3.LUT R7, R5, 0x7fffffe, RZ, 0xc0, !PT ;  /* 0x07fffffe05077812 */ /* 0x000fc600078ec0ff */
[----:B------:R-:W-:Y:S02]  /*0580*/  IMAD R6, R10, R6, R21 ;  /* 0x000000060a067224 */ /* 0x000fe400078e0215 */
[----:B------:R-:W-:Y:S01]  /*0590*/  IMAD.IADD R4, R4, 0x1, -R7 ;  /* 0x0000000104047824 */ /* 0x000fe200078e0a07 */
[----:B------:R-:W-:Y:S02]  /*05a0*/  LEA.HI R7, R5, R16, RZ, 0x1f ;  /* 0x0000001005077211 */ /* 0x000fe400078ff8ff */
[C---:B------:R-:W-:Y:S01]  /*05b0*/  LOP3.LUT R19, R6.reuse, 0x7fffffe0, RZ, 0xc0, !PT ;  /* 0x7fffffe006137812 */ /* 0x040fe200078ec0ff */
[----:B------:R-:W-:Y:S01]  /*05c0*/  IMAD R5, R11, 0x2, R4 ;  /* 0x000000020b057824 */ /* 0x000fe200078e0204 */
[----:B------:R-:W-:-:S03]  /*05d0*/  LOP3.LUT R6, R6, 0x1f, RZ, 0xc0, !PT ;  /* 0x0000001f06067812 */ /* 0x000fc600078ec0ff */
[----:B------:R-:W-:Y:S02]  /*05e0*/  IMAD R5, R14, R5, R7 ;  /* 0x000000050e057224 */ /* 0x000fe400078e0207 */
[----:B------:R-:W-:-:S04]  /*05f0*/  IMAD R6, R12, R19, R6 ;  /* 0x000000130c067224 */ /* 0x000fc800078e0206 */
[----:B------:R-:W-:-:S04]  /*0600*/  IMAD R5, R5, 0x20, R6 ;  /* 0x0000002005057824 */ /* 0x000fc800078e0206 */
[----:B------:R-:W-:-:S06]  /*0610*/  IMAD.WIDE R4, R5, 0x2, R2 ;  /* 0x0000000205047825 */ /* 0x000fcc00078e0202 */
[----:B------:R-:W2:Y:S01]  /*0620*/  LDG.E.U16.CONSTANT R4, desc[UR4][R4.64] ;  /* 0x0000000404047981 */ /* 0x000ea2000c1e9500 */
[C---:B------:R-:W-:Y:S01]  /*0630*/  LOP3.LUT R20, R21.reuse, 0x1f, RZ, 0xc0, !PT ;  /* 0x0000001f15147812 */ /* 0x040fe200078ec0ff */
[----:B------:R-:W-:Y:S01]  /*0640*/  VIADD R18, R18, 0x1 ;  /* 0x0000000112127836 */ /* 0x000fe20000000000 */
[C---:B------:R-:W-:Y:S01]  /*0650*/  LOP3.LUT R6, R21.reuse, 0x7fffffe0, RZ, 0xc0, !PT ;  /* 0x7fffffe015067812 */ /* 0x040fe200078ec0ff */
[----:B------:R-:W-:Y:S01]  /*0660*/  VIADD R21, R21, UR6 ;  /* 0x0000000615157c36 */ /* 0x000fe20008000000 */
[----:B------:R-:W-:-:S05]  /*0670*/  LEA R20, R13, R20, 0x5 ;  /* 0x000000140d147211 */ /* 0x000fca00078e28ff */
[----:B------:R-:W-:-:S05]  /*0680*/  IMAD R20, R15, R6, R20 ;  /* 0x000000060f147224 */ /* 0x000fca00078e0214 */
[----:B0-----:R-:W-:Y:S01]  /*0690*/  IADD3 R6, P2, PT, R20, UR8, RZ ;  /* 0x0000000814067c10 */ /* 0x001fe2000ff5e0ff */
[----:B--2---:R-:W-:-:S05]  /*06a0*/  HADD2.F32 R7, -RZ, R4.H0_H0 ;  /* 0x20000004ff077230 */ /* 0x004fca0000004100 */
[----:B-----5:R-:W-:Y:S01]  /*06b0*/  FMUL.FTZ R19, R0, R7 ;  /* 0x0000000700137220 */ /* 0x020fe20000410000 */
[----:B------:R-:W-:Y:S02]  /*06c0*/  LEA.HI.X.SX32 R7, R20, UR9, 0x1, P2 ;  /* 0x0000000914077c11 */ /* 0x000fe400090f0eff */
[----:B------:R-:W-:-:S03]  /*06d0*/  ISETP.NE.AND P2, PT, R18, RZ, PT ;  /* 0x000000ff1200720c */ /* 0x000fc60003f45270 */
[----:B------:R-:W0:Y:S02]  /*06e0*/  F2I.S8.NTZ R19, R19 ;  /* 0x0000001300137305 */ /* 0x000e240000202100 */
[----:B0-----:R1:W-:Y:S08]  /*06f0*/  STG.E.U8 desc[UR4][R6.64], R19 ;  /* 0x0000001306007986 */ /* 0x0013f0000c101104 */
[----:B------:R-:W-:Y:S05]  /*0700*/  @P2 BRA `(.L_x_2) ;  /* 0xfffffffc00542947 */ /* 0x000fea000383ffff */
.L_x_1:
[----:B0-----:R-:W-:Y:S05]  /*0710*/  BSYNC.RECONVERGENT B0 ;  /* 0x0000000000007941 */ /* 0x001fea0003800200 */
.L_x_0:
[----:B------:R-:W-:Y:S05]  /*0720*/  @!P0 EXIT ;  /* 0x000000000000894d */ /* 0x000fea0003800000 */
[----:B------:R-:W-:Y:S01]  /*0730*/  IABS R17, R10 ;  /* 0x0000000a00117213 */ /* 0x000fe20000000000 */
[----:B------:R-:W0:Y:S01]  /*0740*/  LDC.64 R2, c[0x0][0x388] ;  /* 0x0000e200ff027b82 */ /* 0x000e220000000a00 */
[----:B------:R-:W-:Y:S01]  /*0750*/  IMAD.MOV.U32 R18, RZ, RZ, RZ ;  /* 0x000000ffff127224 */ /* 0x000fe200078e00ff */
[----:B------:R-:W2:Y:S01]  /*0760*/  LDCU UR7, c[0x0][0x39c] ;  /* 0x00007380ff0777ac */ /* 0x000ea20008000800 */
[----:B------:R-:W3:Y:S01]  /*0770*/  I2F.RP R4, R17 ;  /* 0x0000001100047306 */ /* 0x000ee20000209400 */
[----:B------:R-:W4:Y:S07]  /*0780*/  LDCU.64 UR8, c[0x0][0x380] ;  /* 0x00007000ff0877ac */ /* 0x000f2e0008000a00 */
[----:B---3--:R-:W1:Y:S02]  /*0790*/  MUFU.RCP R4, R4 ;  /* 0x0000000400047308 */ /* 0x008e640000001000 */
[----:B-1----:R-:W-:-:S06]  /*07a0*/  VIADD R19, R4, 0xffffffe ;  /* 0x0ffffffe04137836 */ /* 0x002fcc0000000000 */
[----:B------:R-:W1:Y:S02]  /*07b0*/  F2I.FTZ.U32.TRUNC.NTZ R19, R19 ;  /* 0x0000001300137305 */ /* 0x000e64000021f000 */
[----:B-1----:R-:W-:-:S05]  /*07c0*/  IADD3 R6, PT, PT, RZ, -R19, RZ ;  /* 0x80000013ff067210 */ /* 0x002fca0007ffe0ff */
[----:B------:R-:W-:-:S04]  /*07d0*/  IMAD R5, R6, R17, RZ ;  /* 0x0000001106057224 */ /* 0x000fc800078e02ff */
[----:B0-2-4-:R-:W-:-:S07]  /*07e0*/  IMAD.HI.U32 R18, R19, R5, R18 ;  /* 0x0000000513127227 */ /* 0x015fce00078e0012 */
.L_x_3:
[-C--:B-1----:R-:W-:Y:S01]  /*07f0*/  IABS R6, R10.reuse ;  /* 0x0000000a00067213 */ /* 0x082fe20000000000 */
[----:B------:R-:W-:Y:S01]  /*0800*/  VIADD R23, R21, UR6 ;  /* 0x0000000615177c36 */ /* 0x000fe20008000000 */
[----:B------:R-:W-:Y:S02]  /*0810*/  IABS R5, R21 ;  /* 0x0000001500057213 */ /* 0x000fe40000000000 */
[----:B------:R-:W0:Y:S01]  /*0820*/  I2F.RP R9, R6 ;  /* 0x0000000600097306 */ /* 0x000e220000209400 */
[----:B------:R-:W-:Y:S01]  /*0830*/  IABS R4, R10 ;  /* 0x0000000a00047213 */ /* 0x000fe20000000000 */
[----:B------:R-:W-:Y:S02]  /*0840*/  VIADD R25, R23, UR6 ;  /* 0x0000000617197c36 */ /* 0x000fe40008000000 */
[----:B------:R-:W-:-:S04]  /*0850*/  IMAD.HI.U32 R8, R18, R5, RZ ;  /* 0x0000000512087227 */ /* 0x000fc800078e00ff */
[----:B------:R-:W-:Y:S02]  /*0860*/  IMAD.MOV R7, RZ, RZ, -R4 ;  /* 0x000000ffff077224 */ /* 0x000fe400078e0a04 */
[----:B------:R-:W-:Y:S02]  /*0870*/  IMAD.MOV.U32 R18, RZ, RZ, RZ ;  /* 0x000000ffff127224 */ /* 0x000fe400078e00ff */
[----:B------:R-:W-:Y:S01]  /*0880*/  IMAD R4, R8, R7, R5 ;  /* 0x0000000708047224 */ /* 0x000fe200078e0205 */
[----:B0-----:R-:W0:Y:S04]  /*0890*/  MUFU.RCP R9, R9 ;  /* 0x0000000900097308 */ /* 0x001e280000001000 */
[----:B------:R-:W-:-:S13]  /*08a0*/  ISETP.GT.U32.AND P1, PT, R17, R4, PT ;  /* 0x000000041100720c */ /* 0x000fda0003f24070 */
[----:B------:R-:W-:Y:S01]  /*08b0*/  @!P1 IADD3 R4, PT, PT, R4, -R6, RZ ;  /* 0x8000000604049210 */ /* 0x000fe20007ffe0ff */
[----:B------:R-:W-:Y:S02]  /*08c0*/  @!P1 VIADD R8, R8, 0x1 ;  /* 0x0000000108089836 */ /* 0x000fe40000000000 */
[----:B0-----:R-:W-:Y:S01]  /*08d0*/  VIADD R19, R9, 0xffffffe ;  /* 0x0ffffffe09137836 */ /* 0x001fe20000000000 */
[----:B------:R-:W-:Y:S02]  /*08e0*/  IABS R9, R23 ;  /* 0x0000001700097213 */ /* 0x000fe40000000000 */
[----:B------:R-:W-:Y:S01]  /*08f0*/  ISETP.GE.U32.AND P0, PT, R4, R17, PT ;  /* 0x000000110400720c */ /* 0x000fe20003f06070 */
[----:B------:R-:W-:Y:S01]  /*0900*/  IMAD.MOV.U32 R17, RZ, RZ, R6 ;  /* 0x000000ffff117224 */ /* 0x000fe200078e0006 */
[----:B------:R-:W-:Y:S01]  /*0910*/  LOP3.LUT R4, R21, R10, RZ, 0x3c, !PT ;  /* 0x0000000a15047212 */ /* 0x000fe200078e3cff */
[----:B------:R-:W0:Y:S03]  /*0920*/  F2I.FTZ.U32.TRUNC.NTZ R19, R19 ;  /* 0x0000001300137305 */ /* 0x000e26000021f000 */
[----:B------:R-:W-:-:S07]  /*0930*/  ISETP.GE.AND P4, PT, R4, RZ, PT ;  /* 0x000000ff0400720c */ /* 0x000fce0003f86270 */
[----:B------:R-:W-:Y:S01]  /*0940*/  @P0 VIADD R8, R8, 0x1 ;  /* 0x0000000108080836 */ /* 0x000fe20000000000 */
[----:B------:R-:W-:Y:S02]  /*0950*/  ISETP.NE.AND P0, PT, R10, RZ, PT ;  /* 0x000000ff0a00720c */ /* 0x000fe40003f05270 */
[----:B0-----:R-:W-:-:S05]  /*0960*/  IADD3 R5, PT, PT, RZ, -R19, RZ ;  /* 0x80000013ff057210 */ /* 0x001fca0007ffe0ff */
[----:B------:R-:W-:-:S04]  /*0970*/  IMAD R5, R5, R6, RZ ;  /* 0x0000000605057224 */ /* 0x000fc800078e02ff */
[----:B------:R-:W-:Y:S01]  /*0980*/  IMAD.HI.U32 R18, R19, R5, R18 ;  /* 0x0000000513127227 */ /* 0x000fe200078e0012 */
[----:B------:R-:W-:-:S03]  /*0990*/  LOP3.LUT R19, R25, R10, RZ, 0x3c, !PT ;  /* 0x0000000a19137212 */ /* 0x000fc600078e3cff */
[----:B------:R-:W-:Y:S02]  /*09a0*/  IMAD.MOV.U32 R5, RZ, RZ, R9 ;  /* 0x000000ffff057224 */ /* 0x000fe400078e0009 */
[----:B------:R-:W-:Y:S01]  /*09b0*/  IMAD.MOV.U32 R9, RZ, RZ, R8 ;  /* 0x000000ffff097224 */ /* 0x000fe200078e0008 */
[----:B------:R-:W-:Y:S01]  /*09c0*/  LOP3.LUT R8, RZ, R10, RZ, 0x33, !PT ;  /* 0x0000000aff087212 */ /* 0x000fe200078e33ff */
[----:B------:R-:W-:-:S04]  /*09d0*/  IMAD.HI.U32 R20, R18, R5, RZ ;  /* 0x0000000512147227 */ /* 0x000fc800078e00ff */
[----:B------:R-:W-:Y:S01]  /*09e0*/  IMAD R22, R20, R7, R5 ;  /* 0x0000000714167224 */ /* 0x000fe200078e0205 */
[----:B------:R-:W-:Y:S01]  /*09f0*/  IABS R5, R25 ;  /* 0x0000001900057213 */ /* 0x000fe20000000000 */
[----:B------:R-:W-:-:S03]  /*0a00*/  @!P4 IMAD.MOV R9, RZ, RZ, -R9 ;  /* 0x000000ffff09c224 */ /* 0x000fc600078e0a09 */
[----:B------:R-:W-:Y:S01]  /*0a10*/  ISETP.GT.U32.AND P3, PT, R17, R22, PT ;  /* 0x000000161100720c */ /* 0x000fe20003f64070 */
[----:B------:R-:W-:Y:S01]  /*0a20*/  IMAD.HI.U32 R4, R18, R5, RZ ;  /* 0x0000000512047227 */ /* 0x000fe200078e00ff */
[----:B------:R-:W-:-:S03]  /*0a30*/  SEL R9, R8, R9, !P0 ;  /* 0x0000000908097207 */ /* 0x000fc60004000000 */
[----:B------:R-:W-:Y:S01]  /*0a40*/  IMAD R24, R4, R7, R5 ;  /* 0x0000000704187224 */ /* 0x000fe200078e0205 */
[----:B------:R-:W-:-:S04]  /*0a50*/  LOP3.LUT R5, R23, R10, RZ, 0x3c, !PT ;  /* 0x0000000a17057212 */ /* 0x000fc800078e3cff */
[----:B------:R-:W-:Y:S02]  /*0a60*/  ISETP.GT.U32.AND P1, PT, R17, R24, PT ;  /* 0x000000181100720c */ /* 0x000fe40003f24070 */
[----:B------:R-:W-:Y:S01]  /*0a70*/  ISETP.GE.AND P4, PT, R5, RZ, PT ;  /* 0x000000ff0500720c */ /* 0x000fe20003f86270 */
[----:B------:R-:W-:Y:S01]  /*0a80*/  @!P3 VIADD R20, R20, 0x1 ;  /* 0x000000011414b836 */ /* 0x000fe20000000000 */
[----:B------:R-:W-:Y:S02]  /*0a90*/  @!P3 IADD3 R22, PT, PT, R22, -R6, RZ ;  /* 0x800000061616b210 */ /* 0x000fe40007ffe0ff */
[----:B------:R-:W-:Y:S02]  /*0aa0*/  IADD3 R5, PT, PT, -R9, RZ, RZ ;  /* 0x000000ff09057210 */ /* 0x000fe40007ffe1ff */
[----:B------:R-:W-:Y:S02]  /*0ab0*/  ISETP.GE.U32.AND P2, PT, R22, R17, PT ;  /* 0x000000111600720c */ /* 0x000fe40003f46070 */
[----:B------:R-:W-:Y:S01]  /*0ac0*/  ISETP.GE.AND P3, PT, R19, RZ, PT ;  /* 0x000000ff1300720c */ /* 0x000fe20003f66270 */
[----:B------:R-:W-:Y:S01]  /*0ad0*/  IMAD R5, R10, R5, R21 ;  /* 0x000000050a057224 */ /* 0x000fe200078e0215 */
[----:B------:R-:W-:Y:S01]  /*0ae0*/  LEA.HI R19, R9, R9, RZ, 0x1 ;  /* 0x0000000909137211 */ /* 0x000fe200078f08ff */
[----:B------:R-:W-:-:S02]  /*0af0*/  @!P1 IMAD.IADD R24, R24, 0x1, -R6 ;  /* 0x0000000118189824 */ /* 0x000fc400078e0a06 */
[----:B------:R-:W-:Y:S01]  /*0b00*/  @!P1 VIADD R4, R4, 0x1 ;  /* 0x0000000104049836 */ /* 0x000fe20000000000 */
[C---:B------:R-:W-:Y:S02]  /*0b10*/  LOP3.LUT R27, R5.reuse, 0x7fffffe0, RZ, 0xc0, !PT ;  /* 0x7fffffe0051b7812 */ /* 0x040fe400078ec0ff */
[----:B------:R-:W-:-:S03]  /*0b20*/  LOP3.LUT R22, R5, 0x1f, RZ, 0xc0, !PT ;  /* 0x0000001f05167812 */ /* 0x000fc600078ec0ff */
[----:B------:R-:W-:Y:S01]  /*0b30*/  @P2 VIADD R20, R20, 0x1 ;  /* 0x0000000114142836 */ /* 0x000fe20000000000 */
[----:B------:R-:W-:-:S04]  /*0b40*/  ISETP.GE.U32.AND P2, PT, R24, R17, PT ;  /* 0x000000111800720c */ /* 0x000fc80003f46070 */
[----:B------:R-:W-:Y:S02]  /*0b50*/  MOV R29, R20 ;  /* 0x00000014001d7202 */ /* 0x000fe40000000f00 */
[----:B------:R-:W-:-:S03]  /*0b60*/  LOP3.LUT R20, R19, 0x7fffffe, RZ, 0xc0, !PT ;  /* 0x07fffffe13147812 */ /* 0x000fc600078ec0ff */
[----:B------:R-:W-:Y:S02]  /*0b70*/  @!P4 IMAD.MOV R29, RZ, RZ, -R29 ;  /* 0x000000ffff1dc224 */ /* 0x000fe400078e0a1d */
[----:B------:R-:W-:Y:S02]  /*0b80*/  IMAD.IADD R20, R9, 0x1, -R20 ;  /* 0x0000000109147824 */ /* 0x000fe400078e0a14 */
[----:B------:R-:W-:Y:S01]  /*0b90*/  @P2 IADD3 R4, PT, PT, R4, 0x1, RZ ;  /* 0x0000000104042810 */ /* 0x000fe20007ffe0ff */
[----:B------:R-:W-:Y:S01]  /*0ba0*/  IMAD R9, R12, R27, R22 ;  /* 0x0000001b0c097224 */ /* 0x000fe200078e0216 */
[----:B------:R-:W-:Y:S02]  /*0bb0*/  SEL R5, R8, R29, !P0 ;  /* 0x0000001d08057207 */ /* 0x000fe40004000000 */
[----:B------:R-:W-:Y:S01]  /*0bc0*/  LEA.HI R22, R19, R16, RZ, 0x1f ;  /* 0x0000001013167211 */ /* 0x000fe200078ff8ff */
[----:B------:R-:W-:Y:S02]  /*0bd0*/  IMAD R19, R11, 0x2, R20 ;  /* 0x000000020b137824 */ /* 0x000fe400078e0214 */
[----:B------:R-:W-:-:S02]  /*0be0*/  IMAD.MOV.U32 R29, RZ, RZ, R4 ;  /* 0x000000ffff1d7224 */ /* 0x000fc400078e0004 */
[----:B------:R-:W-:Y:S02]  /*0bf0*/  IMAD.MOV R24, RZ, RZ, -R5 ;  /* 0x000000ffff187224 */ /* 0x000fe400078e0a05 */
[----:B------:R-:W-:Y:S01]  /*0c00*/  IMAD R22, R14, R19, R22 ;  /* 0x000000130e167224 */ /* 0x000fe200078e0216 */
[----:B------:R-:W-:Y:S01]  /*0c10*/  @!P3 IADD3 R29, PT, PT, -R29, RZ, RZ ;  /* 0x000000ff1d1db210 */ /* 0x000fe20007ffe1ff */
[----:B------:R-:W-:Y:S01]  /*0c20*/  IMAD R4, R10, R24, R23 ;  /* 0x000000180a047224 */ /* 0x000fe200078e0217 */
[----:B------:R-:W-:Y:S01]  /*0c30*/  LEA.HI R19, R5, R5, RZ, 0x1 ;  /* 0x0000000505137211 */ /* 0x000fe200078f08ff */
[----:B------:R-:W-:Y:S01]  /*0c40*/  IMAD R9, R22, 0x20, R9 ;  /* 0x0000002016097824 */ /* 0x000fe200078e0209 */
[----:B------:R-:W-:Y:S02]  /*0c50*/  SEL R22, R8, R29, !P0 ;  /* 0x0000001d08167207 */ /* 0x000fe40004000000 */
[C---:B------:R-:W-:Y:S02]  /*0c60*/  LOP3.LUT R27, R4.reuse, 0x7fffffe0, RZ, 0xc0, !PT ;  /* 0x7fffffe0041b7812 */ /* 0x040fe400078ec0ff */
[----:B------:R-:W-:Y:S01]  /*0c70*/  LOP3.LUT R24, R4, 0x1f, RZ, 0xc0, !PT ;  /* 0x0000001f04187812 */ /* 0x000fe200078ec0ff */
[----:B------:R-:W-:Y:S01]  /*0c80*/  IMAD.MOV R20, RZ, RZ, -R22 ;  /* 0x000000ffff147224 */ /* 0x000fe200078e0a16 */
[----:B------:R-:W-:-:S02]  /*0c90*/  LOP3.LUT R4, R19, 0x7fffffe, RZ, 0xc0, !PT ;  /* 0x07fffffe13047812 */ /* 0x000fc400078ec0ff */
[----:B------:R-:W-:Y:S01]  /*0ca0*/  LEA.HI R19, R19, R16, RZ, 0x1f ;  /* 0x0000001013137211 */ /* 0x000fe200078ff8ff */
[----:B------:R-:W-:Y:S02]  /*0cb0*/  IMAD R20, R10, R20, R25 ;  /* 0x000000140a147224 */ /* 0x000fe400078e0219 */
[----:B------:R-:W-:Y:S02]  /*0cc0*/  IMAD.IADD R4, R5, 0x1, -R4 ;  /* 0x0000000105047824 */ /* 0x000fe400078e0a04 */
[----:B------:R-:W-:Y:S01]  /*0cd0*/  IMAD R24, R12, R27, R24 ;  /* 0x0000001b0c187224 */ /* 0x000fe200078e0218 */
[C---:B------:R-:W-:Y:S02]  /*0ce0*/  LOP3.LUT R29, R20.reuse, 0x7fffffe0, RZ, 0xc0, !PT ;  /* 0x7fffffe0141d7812 */ /* 0x040fe400078ec0ff */
[----:B------:R-:W-:Y:S02]  /*0cf0*/  LEA R5, R11, R4, 0x1 ;  /* 0x000000040b057211 */ /* 0x000fe400078e08ff */
[----:B------:R-:W-:-:S03]  /*0d00*/  LOP3.LUT R20, R20, 0x1f, RZ, 0xc0, !PT ;  /* 0x0000001f14147812 */ /* 0x000fc600078ec0ff */
[----:B------:R-:W-:Y:S02]  /*0d10*/  IMAD R27, R14, R5, R19 ;  /* 0x000000050e1b7224 */ /* 0x000fe400078e0213 */
[----:B------:R-:W-:-:S04]  /*0d20*/  IMAD.WIDE R4, R9, 0x2, R2 ;  /* 0x0000000209047825 */ /* 0x000fc800078e0202 */
[----:B------:R-:W-:Y:S01]  /*0d30*/  IMAD R9, R12, R29, R20 ;  /* 0x0000001d0c097224 */ /* 0x000fe200078e0214 */
[C---:B------:R-:W-:Y:S01]  /*0d40*/  LEA.HI R29, R22.reuse, R22, RZ, 0x1 ;  /* 0x00000016161d7211 */ /* 0x040fe200078f08ff */
[----:B------:R-:W-:Y:S01]  /*0d50*/  VIADD R19, R25, UR6 ;  /* 0x0000000619137c36 */ /* 0x000fe20008000000 */
[----:B------:R0:W2:Y:S01]  /*0d60*/  LDG.E.U16.CONSTANT R20, desc[UR4][R4.64] ;  /* 0x0000000404147981 */ /* 0x0000a2000c1e9500 */
[----:B------:R-:W-:Y:S01]  /*0d70*/  IMAD R27, R27, 0x20, R24 ;  /* 0x000000201b1b7824 */ /* 0x000fe200078e0218 */
[C---:B------:R-:W-:Y:S02]  /*0d80*/  LOP3.LUT R24, R29.reuse, 0x7fffffe, RZ, 0xc0, !PT ;  /* 0x07fffffe1d187812 */ /* 0x040fe400078ec0ff */
[----:B------:R-:W-:Y:S02]  /*0d90*/  IABS R26, R19 ;  /* 0x00000013001a7213 */ /* 0x000fe40000000000 */
[----:B------:R-:W-:Y:S01]  /*0da0*/  LEA.HI R29, R29, R16, RZ, 0x1f ;  /* 0x000000101d1d7211 */ /* 0x000fe200078ff8ff */
[----:B------:R-:W-:-:S02]  /*0db0*/  IMAD.IADD R22, R22, 0x1, -R24 ;  /* 0x0000000116167824 */ /* 0x000fc400078e0a18 */
[----:B------:R-:W-:Y:S01]  /*0dc0*/  IMAD.HI.U32 R24, R18, R26, RZ ;  /* 0x0000001a12187227 */ /* 0x000fe200078e00ff */
[----:B0-----:R-:W-:-:S03]  /*0dd0*/  LOP3.LUT R4, R19, R10, RZ, 0x3c, !PT ;  /* 0x0000000a13047212 */ /* 0x001fc600078e3cff */
[----:B------:R-:W-:Y:S01]  /*0de0*/  IMAD R26, R24, R7, R26 ;  /* 0x00000007181a7224 */ /* 0x000fe200078e021a */
[----:B------:R-:W-:Y:S01]  /*0df0*/  ISETP.GE.AND P3, PT, R4, RZ, PT ;  /* 0x000000ff0400720c */ /* 0x000fe20003f66270 */
[----:B------:R-:W-:-:S03]  /*0e00*/  IMAD R5, R11, 0x2, R22 ;  /* 0x000000020b057824 */ /* 0x000fc600078e0216 */
[----:B------:R-:W-:-:S13]  /*0e10*/  ISETP.GT.U32.AND P2, PT, R17, R26, PT ;  /* 0x0000001a1100720c */ /* 0x000fda0003f44070 */
[----:B------:R-:W-:Y:S01]  /*0e20*/  @!P2 IADD3 R26, PT, PT, R26, -R6, RZ ;  /* 0x800000061a1aa210 */ /* 0x000fe20007ffe0ff */
[----:B------:R-:W-:-:S03]  /*0e30*/  @!P2 VIADD R24, R24, 0x1 ;  /* 0x000000011818a836 */ /* 0x000fc60000000000 */
[----:B------:R-:W-:-:S13]  /*0e40*/  ISETP.GE.U32.AND P1, PT, R26, R17, PT ;  /* 0x000000111a00720c */ /* 0x000fda0003f26070 */
[----:B------:R-:W-:-:S04]  /*0e50*/  @P1 VIADD R24, R24, 0x1 ;  /* 0x0000000118181836 */ /* 0x000fc80000000000 */
[----:B------:R-:W-:-:S05]  /*0e60*/  @!P3 IMAD.MOV R24, RZ, RZ, -R24 ;  /* 0x000000ffff18b224 */ /* 0x000fca00078e0a18 */
[----:B------:R-:W-:-:S04]  /*0e70*/  SEL R6, R8, R24, !P0 ;  /* 0x0000001808067207 */ /* 0x000fc80004000000 */
[C---:B------:R-:W-:Y:S02]  /*0e80*/  LEA.HI R7, R6.reuse, R6, RZ, 0x1 ;  /* 0x0000000606077211 */ /* 0x040fe400078f08ff */
[----:B------:R-:W-:Y:S02]  /*0e90*/  IADD3 R8, PT, PT, -R6, RZ, RZ ;  /* 0x000000ff06087210 */ /* 0x000fe40007ffe1ff */
[C---:B------:R-:W-:Y:S02]  /*0ea0*/  LOP3.LUT R4, R7.reuse, 0x7fffffe, RZ, 0xc0, !PT ;  /* 0x07fffffe07047812 */ /* 0x040fe400078ec0ff */
[----:B------:R-:W-:Y:S01]  /*0eb0*/  LEA.HI R7, R7, R16, RZ, 0x1f ;  /* 0x0000001007077211 */ /* 0x000fe200078ff8ff */
[----:B------:R-:W-:Y:S02]  /*0ec0*/  IMAD R22, R10, R8, R19 ;  /* 0x000000080a167224 */ /* 0x000fe400078e0213 */
[----:B------:R-:W-:Y:S02]  /*0ed0*/  IMAD.IADD R6, R6, 0x1, -R4 ;  /* 0x0000000106067824 */ /* 0x000fe400078e0a04 */
[----:B------:R-:W-:Y:S01]  /*0ee0*/  IMAD R8, R14, R5, R29 ;  /* 0x000000050e087224 */ /* 0x000fe200078e021d */
[C---:B------:R-:W-:Y:S01]  /*0ef0*/  LOP3.LUT R29, R22.reuse, 0x7fffffe0, RZ, 0xc0, !PT ;  /* 0x7fffffe0161d7812 */ /* 0x040fe200078ec0ff */
[----:B------:R-:W-:Y:S01]  /*0f00*/  IMAD.WIDE R4, R27, 0x2, R2 ;  /* 0x000000021b047825 */ /* 0x000fe200078e0202 */
[----:B------:R-:W-:-:S02]  /*0f10*/  LOP3.LUT R22, R22, 0x1f, RZ, 0xc0, !PT ;  /* 0x0000001f16167812 */ /* 0x000fc400078ec0ff */
[----:B------:R-:W-:Y:S01]  /*0f20*/  LEA R6, R11, R6, 0x1 ;  /* 0x000000060b067211 */ /* 0x000fe200078e08ff */
[----:B------:R-:W-:Y:S02]  /*0f30*/  IMAD R9, R8, 0x20, R9 ;  /* 0x0000002008097824 */ /* 0x000fe400078e0209 */
[----:B------:R-:W-:Y:S01]  /*0f40*/  IMAD R29, R12, R29, R22 ;  /* 0x0000001d0c1d7224 */ /* 0x000fe200078e0216 */
[----:B------:R-:W3:Y:S01]  /*0f50*/  LDG.E.U16.CONSTANT R4, desc[UR4][R4.64] ;  /* 0x0000000404047981 */ /* 0x000ee2000c1e9500 */
[----:B------:R-:W-:Y:S02]  /*0f60*/  IMAD R8, R14, R6, R7 ;  /* 0x000000060e087224 */ /* 0x000fe400078e0207 */
[----:B------:R-:W-:-:S04]  /*0f70*/  IMAD.WIDE R6, R9, 0x2, R2 ;  /* 0x0000000209067825 */ /* 0x000fc800078e0202 */
[----:B------:R-:W-:Y:S02]  /*0f80*/  IMAD R9, R8, 0x20, R29 ;  /* 0x0000002008097824 */ /* 0x000fe400078e021d */
[----:B------:R0:W4:Y:S02]  /*0f90*/  LDG.E.U16.CONSTANT R6, desc[UR4][R6.64] ;  /* 0x0000000406067981 */ /* 0x000124000c1e9500 */
[----:B------:R-:W-:-:S06]  /*0fa0*/  IMAD.WIDE R8, R9, 0x2, R2 ;  /* 0x0000000209087825 */ /* 0x000fcc00078e0202 */
[----:B------:R4:W4:Y:S01]  /*0fb0*/  LDG.E.U16.CONSTANT R8, desc[UR4][R8.64] ;  /* 0x0000000408087981 */ /* 0x000922000c1e9500 */
[----:B------:R-:W-:Y:S02]  /*0fc0*/  LOP3.LUT R22, R21, 0x1f, RZ, 0xc0, !PT ;  /* 0x0000001f15167812 */ /* 0x000fe400078ec0ff */
[----:B------:R-:W-:Y:S02]  /*0fd0*/  LOP3.LUT R26, R23, 0x1f, RZ, 0xc0, !PT ;  /* 0x0000001f171a7812 */ /* 0x000fe400078ec0ff */
[----:B------:R-:W-:Y:S02]  /*0fe0*/  LEA R22, R13, R22, 0x5 ;  /* 0x000000160d167211 */ /* 0x000fe400078e28ff */
[----:B------:R-:W-:Y:S01]  /*0ff0*/  LOP3.LUT R24, R23, 0x7fffffe0, RZ, 0xc0, !PT ;  /* 0x7fffffe017187812 */ /* 0x000fe200078ec0ff */
[----:B------:R-:W-:Y:S02]  /*1000*/  IMAD R26, R13, 0x20, R26 ;  /* 0x000000200d1a7824 */ /* 0x000fe400078e021a */
[----:B--2---:R-:W-:Y:S01]  /*1010*/  HADD2.F32 R27, -RZ, R20.H0_H0 ;  /* 0x20000014ff1b7230 */ /* 0x004fe20000004100 */
[----:B------:R-:W-:Y:S01]  /*1020*/  LOP3.LUT R20, R21, 0x7fffffe0, RZ, 0xc0, !PT ;  /* 0x7fffffe015147812 */ /* 0x000fe200078ec0ff */
[----:B------:R-:W-:-:S03]  /*1030*/  VIADD R21, R19, UR6 ;  /* 0x0000000613157c36 */ /* 0x000fc60008000000 */
[----:B-----5:R-:W-:-:S06]  /*1040*/  FMUL.FTZ R29, R0, R27 ;  /* 0x0000001b001d7220 */ /* 0x020fcc0000410000 */
[----:B------:R-:W1:Y:S01]  /*1050*/  F2I.S8.NTZ R29, R29 ;  /* 0x0000001d001d7305 */ /* 0x000e620000202100 */
[----:B---3--:R-:W-:Y:S02]  /*1060*/  HADD2.F32 R5, -RZ, R4.H0_H0 ;  /* 0x20000004ff057230 */ /* 0x008fe40000004100 */
[----:B------:R-:W-:Y:S01]  /*1070*/  IMAD R4, R15, R20, R22 ;  /* 0x000000140f047224 */ /* 0x000fe200078e0216 */
[----:B------:R-:W-:Y:S02]  /*1080*/  LOP3.LUT R20, R25, 0x1f, RZ, 0xc0, !PT ;  /* 0x0000001f19147812 */ /* 0x000fe400078ec0ff */
[----:B------:R-:W-:Y:S01]  /*1090*/  FMUL.FTZ R27, R0, R5 ;  /* 0x00000005001b7220 */ /* 0x000fe20000410000 */
[----:B------:R-:W-:Y:S01]  /*10a0*/  IMAD R5, R15, R24, R26 ;  /* 0x000000180f057224 */ /* 0x000fe200078e021a */
[----:B------:R-:W-:Y:S01]  /*10b0*/  LOP3.LUT R24, R19, 0x1f, RZ, 0xc0, !PT ;  /* 0x0000001f13187812 */ /* 0x000fe200078ec0ff */
[----:B0-----:R-:W-:Y:S01]  /*10c0*/  IMAD R7, R13, 0x20, R20 ;  /* 0x000000200d077824 */ /* 0x001fe200078e0214 */
[----:B------:R-:W-:Y:S01]  /*10d0*/  LOP3.LUT R20, R19, 0x7fffffe0, RZ, 0xc0, !PT ;  /* 0x7fffffe013147812 */ /* 0x000fe200078ec0ff */
[----:B----4-:R-:W-:Y:S01]  /*10e0*/  HADD2.F32 R9, -RZ, R6.H0_H0 ;  /* 0x20000006ff097230 */ /* 0x010fe20000004100 */
[----:B------:R-:W-:Y:S01]  /*10f0*/  LOP3.LUT R6, R25, 0x7fffffe0, RZ, 0xc0, !PT ;  /* 0x7fffffe019067812 */ /* 0x000fe200078ec0ff */
[----:B------:R-:W0:Y:S01]  /*1100*/  F2I.S8.NTZ R27, R27 ;  /* 0x0000001b001b7305 */ /* 0x000e220000202100 */
[----:B------:R-:W-:-:S02]  /*1110*/  LEA R24, R13, R24, 0x5 ;  /* 0x000000180d187211 */ /* 0x000fc400078e28ff */
[----:B------:R-:W-:Y:S01]  /*1120*/  FMUL.FTZ R25, R0, R9 ;  /* 0x0000000900197220 */ /* 0x000fe20000410000 */
[C---:B------:R-:W-:Y:S01]  /*1130*/  IADD3 R22, P0, PT, R4.reuse, UR8, RZ ;  /* 0x0000000804167c10 */ /* 0x040fe2000ff1e0ff */
[----:B------:R-:W-:Y:S02]  /*1140*/  HADD2.F32 R9, -RZ, R8.H0_H0 ;  /* 0x20000008ff097230 */ /* 0x000fe40000004100 */
[C---:B------:R-:W-:Y:S01]  /*1150*/  IMAD R7, R15.reuse, R6, R7 ;  /* 0x000000060f077224 */ /* 0x040fe200078e0207 */
[----:B------:R-:W-:Y:S01]  /*1160*/  LEA.HI.X.SX32 R23, R4, UR9, 0x1, P0 ;  /* 0x0000000904177c11 */ /* 0x000fe200080f0eff */
[----:B------:R-:W2:Y:S01]  /*1170*/  F2I.S8.NTZ R25, R25 ;  /* 0x0000001900197305 */ /* 0x000ea20000202100 */
[----:B------:R-:W-:Y:S01]  /*1180*/  FMUL.FTZ R26, R0, R9 ;  /* 0x00000009001a7220 */ /* 0x000fe20000410000 */
[----:B------:R-:W-:Y:S01]  /*1190*/  IMAD R20, R15, R20, R24 ;  /* 0x000000140f147224 */ /* 0x000fe200078e0218 */
[----:B------:R-:W-:Y:S01]  /*11a0*/  IADD3 R4, P0, PT, R5, UR8, RZ ;  /* 0x0000000805047c10 */ /* 0x000fe2000ff1e0ff */
[----:B-1----:R1:W-:Y:S01]  /*11b0*/  STG.E.U8 desc[UR4][R22.64], R29 ;  /* 0x0000001d16007986 */ /* 0x0023e2000c101104 */
[----:B------:R-:W-:-:S02]  /*11c0*/  IADD3 R6, P1, PT, R7, UR8, RZ ;  /* 0x0000000807067c10 */ /* 0x000fc4000ff3e0ff */
[C---:B------:R-:W-:Y:S01]  /*11d0*/  IADD3 R8, P2, PT, R20.reuse, UR8, RZ ;  /* 0x0000000814087c10 */ /* 0x040fe2000ff5e0ff */
[----:B------:R-:W3:Y:S01]  /*11e0*/  F2I.S8.NTZ R26, R26 ;  /* 0x0000001a001a7305 */ /* 0x000ee20000202100 */
[----:B------:R-:W-:Y:S02]  /*11f0*/  LEA.HI.X.SX32 R5, R5, UR9, 0x1, P0 ;  /* 0x0000000905057c11 */ /* 0x000fe400080f0eff */
[----:B------:R-:W-:Y:S02]  /*1200*/  LEA.HI.X.SX32 R7, R7, UR9, 0x1, P1 ;  /* 0x0000000907077c11 */ /* 0x000fe400088f0eff */
[----:B------:R-:W-:Y:S01]  /*1210*/  LEA.HI.X.SX32 R9, R20, UR9, 0x1, P2 ;  /* 0x0000000914097c11 */ /* 0x000fe200090f0eff */
[----:B0-----:R1:W-:Y:S01]  /*1220*/  STG.E.U8 desc[UR4][R4.64], R27 ;  /* 0x0000001b04007986 */ /* 0x0013e2000c101104 */
[----:B------:R-:W-:-:S03]  /*1230*/  ISETP.GE.AND P0, PT, R21, UR7, PT ;  /* 0x0000000715007c0c */ /* 0x000fc6000bf06270 */
[----:B--2---:R1:W-:Y:S04]  /*1240*/  STG.E.U8 desc[UR4][R6.64], R25 ;  /* 0x0000001906007986 */ /* 0x0043e8000c101104 */
[----:B---3--:R1:W-:Y:S06]  /*1250*/  STG.E.U8 desc[UR4][R8.64], R26 ;  /* 0x0000001a08007986 */ /* 0x0083ec000c101104 */
[----:B------:R-:W-:Y:S05]  /*1260*/  @!P0 BRA `(.L_x_3) ;  /* 0xfffffff400608947 */ /* 0x000fea000383ffff */
[----:B------:R-:W-:Y:S05]  /*1270*/  EXIT ;  /* 0x000000000000794d */ /* 0x000fea0003800000 */
.L_x_4:
[----:B------:R-:W-:-:S00]  /*1280*/  BRA `(.L_x_4) ;  /* 0xfffffffc00fc7947 */ /* 0x000fc0000383ffff */
[----:B------:R-:W-:-:S00]  /*1290*/  NOP ;  /* 0x0000000000007918 */ /* 0x000fc00000000000 */
        /* <DEDUP_REMOVED lines=14> */
.L_x_20:


//--------------------- .text._ZN17fastertransformer24image_merge_col32_kernelIfEEvPaPKT_iiiiPKf --------------------------
	.section	.text._ZN17fastertransformer24image_merge_col32_kernelIfEEvPaPKT_iiiiPKf,"ax",@progbits
	.align	128
        .global         _ZN17fastertransformer24image_merge_col32_kernelIfEEvPaPKT_iiiiPKf
        .type           _ZN17fastertransformer24image_merge_col32_kernelIfEEvPaPKT_iiiiPKf,@function
        .size           _ZN17fastertransformer24image_merge_col32_kernelIfEEvPaPKT_iiiiPKf,(.L_x_21 - _ZN17fastertransformer24image_merge_col32_kernelIfEEvPaPKT_iiiiPKf)
        .other          _ZN17fastertransformer24image_merge_col32_kernelIfEEvPaPKT_iiiiPKf,@"STO_CUDA_ENTRY STV_DEFAULT"
_ZN17fastertransformer24image_merge_col32_kernelIfEEvPaPKT_iiiiPKf:
.text._ZN17fastertransformer24image_merge_col32_kernelIfEEvPaPKT_iiiiPKf:
        /* <DEDUP_REMOVED lines=24> */
[----:B0-----:R-:W-:Y:S02]  /*0180*/  IMAD.MOV.U32 R4, RZ, RZ, RZ ;  /* 0x000000ffff047224 */ /* 0x001fe400078e00ff */
[----:B-1----:R-:W-:-:S04]  /*0190*/  IMAD.MOV R9, RZ, RZ, -R5 ;  /* 0x000000ffff097224 */ /* 0x002fc800078e0a05 */
[----:B------:R-:W-:-:S04]  /*01a0*/  IMAD R3, R9, UR6, RZ ;  /* 0x0000000609037c24 */ /* 0x000fc8000f8e02ff */
[----:B------:R-:W-:-:S06]  /*01b0*/  IMAD.HI.U32 R8, R5, R3, R4 ;  /* 0x0000000305087227 */ /* 0x000fcc00078e0004 */
[----:B------:R-:W-:-:S05]  /*01c0*/  IMAD.HI.U32 R3, R8, R7, RZ ;  /* 0x0000000708037227 */ /* 0x000fca00078e00ff */
[----:B------:R-:W-:-:S05]  /*01d0*/  IADD3 R4, PT, PT, -R3, RZ, RZ ;  /* 0x000000ff03047210 */ /* 0x000fca0007ffe1ff */
[----:B------:R-:W-:-:S05]  /*01e0*/  IMAD R7, R4, UR6, R7 ;  /* 0x0000000604077c24 */ /* 0x000fca000f8e0207 */
[----:B------:R-:W-:-:S13]  /*01f0*/  ISETP.GE.U32.AND P0, PT, R7, UR6, PT ;  /* 0x0000000607007c0c */ /* 0x000fda000bf06070 */
[----:B------:R-:W-:Y:S02]  /*0200*/  @P0 VIADD R7, R7, -UR6 ;  /* 0x8000000607070c36 */ /* 0x000fe40008000000 */
[----:B------:R-:W-:-:S03]  /*0210*/  @P0 VIADD R3, R3, 0x1 ;  /* 0x0000000103030836 */ /* 0x000fc60000000000 */
[----:B------:R-:W-:Y:S02]  /*0220*/  ISETP.GE.U32.AND P1, PT, R7, UR6, PT ;  /* 0x0000000607007c0c */ /* 0x000fe4000bf26070 */
[----:B------:R-:W0:Y:S11]  /*0230*/  LDC.64 R6, c[0x0][0x390] ;  /* 0x0000e400ff067b82 */ /* 0x000e360000000a00 */
[----:B------:R-:W-:Y:S01]  /*0240*/  @P1 VIADD R3, R3, 0x1 ;  /* 0x0000000103031836 */ /* 0x000fe20000000000 */
        /* <DEDUP_REMOVED lines=10> */
[----:B------:R-:W-:Y:S02]  /*02f0*/  IMAD R5, R5, R14, RZ ;  /* 0x0000000e05057224 */ /* 0x000fe400078e02ff */
[----:B------:R-:W-:Y:S01]  /*0300*/  IMAD.SHL.U32 R14, R14, 0x2, RZ ;  /* 0x000000020e0e7824 */ /* 0x000fe200078e00ff */
[----:B------:R-:W-:Y:S01]  /*0310*/  SHF.L.U32 R12, R3, 0x2, RZ ;  /* 0x00000002030c7819 */ /* 0x000fe200000006ff */
[C---:B------:R-:W-:Y:S01]  /*0320*/  IMAD.IADD R13, R5.reuse, 0x1, R2 ;  /* 0x00000001050d7824 */ /* 0x040fe200078e0202 */
[----:B------:R-:W-:-:S02]  /*0330*/  LEA R16, R5, UR7, 0x1 ;  /* 0x0000000705107c11 */ /* 0x000fc4000f8e08ff */
[----:B------:R-:W-:-:S03]  /*0340*/  SHF.R.S32.HI R15, RZ, 0x2, R12 ;  /* 0x00000002ff0f7819 */ /* 0x000fc6000001140c */
[----:B------:R-:W-:Y:S02]  /*0350*/  IMAD.SHL.U32 R16, R16, 0x2, RZ ;  /* 0x0000000210107824 */ /* 0x000fe400078e00ff */
[----:B------:R-:W-:Y:S05]  /*0360*/  @!P1 BRA `(.L_x_6) ;  /* 0x0000000000e49947 */ /* 0x000fea0003800000 */
[-C--:B------:R-:W-:Y:S01]  /*0370*/  IABS R8, R10.reuse ;  /* 0x0000000a00087213 */ /* 0x080fe20000000000 */
[----:B------:R-:W1:Y:S01]  /*0380*/  LDC.64 R2, c[0x0][0x388] ;  /* 0x0000e200ff027b82 */ /* 0x000e620000000a00 */
[----:B------:R-:W-:Y:S01]  /*0390*/  VIADD R4, R4, 0x1 ;  /* 0x0000000104047836 */ /* 0x000fe20000000000 */
[----:B------:R-:W-:Y:S01]  /*03a0*/  ISETP.NE.AND P1, PT, R10, RZ, PT ;  /* 0x000000ff0a00720c */ /* 0x000fe20003f25270 */
[----:B------:R-:W2:Y:S01]  /*03b0*/  I2F.RP R6, R8 ;  /* 0x0000000800067306 */ /* 0x000ea20000209400 */
[----:B------:R-:W-:Y:S02]  /*03c0*/  LOP3.LUT R17, RZ, R10, RZ, 0x33, !PT ;  /* 0x0000000aff117212 */ /* 0x000fe400078e33ff */
[----:B------:R-:W-:Y:S01]  /*03d0*/  LOP3.LUT R18, R4, 0x3, RZ, 0xc0, !PT ;  /* 0x0000000304127812 */ /* 0x000fe200078ec0ff */
[----:B------:R-:W-:-:S04]  /*03e0*/  IMAD.MOV.U32 R4, RZ, RZ, RZ ;  /* 0x000000ffff047224 */ /* 0x000fc800078e00ff */
[----:B------:R-:W-:Y:S01]  /*03f0*/  IMAD.MOV R18, RZ, RZ, -R18 ;  /* 0x000000ffff127224 */ /* 0x000fe200078e0a12 */
[----:B--2---:R-:W2:Y:S02]  /*0400*/  MUFU.RCP R6, R6 ;  /* 0x0000000600067308 */ /* 0x004ea40000001000 */
[----:B--2---:R-:W-:-:S06]  /*0410*/  VIADD R5, R6, 0xffffffe ;  /* 0x0ffffffe06057836 */ /* 0x004fcc0000000000 */
[----:B------:R-:W2:Y:S02]  /*0420*/  F2I.FTZ.U32.TRUNC.NTZ R5, R5 ;  /* 0x0000000500057305 */ /* 0x000ea4000021f000 */
[----:B--2---:R-:W-:-:S05]  /*0430*/  IADD3 R9, PT, PT, RZ, -R5, RZ ;  /* 0x80000005ff097210 */ /* 0x004fca0007ffe0ff */
[----:B------:R-:W-:-:S04]  /*0440*/  IMAD R9, R9, R8, RZ ;  /* 0x0000000809097224 */ /* 0x000fc800078e02ff */
[----:B-1----:R-:W-:-:S07]  /*0450*/  IMAD.HI.U32 R9, R5, R9, R4 ;  /* 0x0000000905097227 */ /* 0x002fce00078e0004 */
.L_x_7:
        /* <DEDUP_REMOVED lines=15> */
[----:B------:R-:W-:Y:S01]  /*0550*/  LEA.HI R5, R4, R4, RZ, 0x1 ;  /* 0x0000000404057211 */ /* 0x000fe200078f08ff */
[----:B------:R-:W-:-:S03]  /*0560*/  IMAD.MOV R6, RZ, RZ, -R4 ;  /* 0x000000ffff067224 */ /* 0x000fc600078e0a04 */
[----:B------:R-:W-:Y:S01]  /*0570*/  LOP3.LUT R7, R5, 0x7fffffe, RZ, 0xc0, !PT ;  /* 0x07fffffe05077812 */ /* 0x000fe200078ec0ff */
[----:B------:R-:W-:-:S03]  /*0580*/  IMAD R6, R10, R6, R21 ;  /* 0x000000060a067224 */ /* 0x000fc600078e0215 */
[----:B------:R-:W-:Y:S02]  /*0590*/  IADD3 R4, PT, PT, R4, -R7, RZ ;  /* 0x8000000704047210 */ /* 0x000fe40007ffe0ff */
[C---:B------:R-:W-:Y:S02]  /*05a0*/  LOP3.LUT R19, R6.reuse, 0x7fffffe0, RZ, 0xc0, !PT ;  /* 0x7fffffe006137812 */ /* 0x040fe400078ec0ff */
[----:B------:R-:W-:Y:S01]  /*05b0*/  LEA.HI R7, R5, R16, RZ, 0x1f ;  /* 0x0000001005077211 */ /* 0x000fe200078ff8ff */
[----:B------:R-:W-:Y:S01]  /*05c0*/  IMAD R5, R11, 0x2, R4 ;  /* 0x000000020b057824 */ /* 0x000fe200078e0204 */
[----:B------:R-:W-:-:S03]  /*05d0*/  LOP3.LUT R6, R6, 0x1f, RZ, 0xc0, !PT ;  /* 0x0000001f06067812 */ /* 0x000fc600078ec0ff */
[----:B------:R-:W-:Y:S02]  /*05e0*/  IMAD R5, R14, R5, R7 ;  /* 0x000000050e057224 */ /* 0x000fe400078e0207 */
[----:B------:R-:W-:-:S04]  /*05f0*/  IMAD R6, R12, R19, R6 ;  /* 0x000000130c067224 */ /* 0x000fc800078e0206 */
[----:B------:R-:W-:-:S04]  /*0600*/  IMAD R5, R5, 0x20, R6 ;  /* 0x0000002005057824 */ /* 0x000fc800078e0206 */
[----:B------:R-:W-:-:S06]  /*0610*/  IMAD.WIDE R4, R5, 0x4, R2 ;  /* 0x0000000405047825 */ /* 0x000fcc00078e0202 */
[----:B------:R-:W2:Y:S01]  /*0620*/  LDG.E.CONSTANT R5, desc[UR4][R4.64] ;  /* 0x0000000404057981 */ /* 0x000ea2000c1e9900 */
[C---:B------:R-:W-:Y:S01]  /*0630*/  LOP3.LUT R20, R21.reuse, 0x1f, RZ, 0xc0, !PT ;  /* 0x0000001f15147812 */ /* 0x040fe200078ec0ff */
[----:B------:R-:W-:Y:S01]  /*0640*/  VIADD R18, R18, 0x1 ;  /* 0x0000000112127836 */ /* 0x000fe20000000000 */
[C---:B------:R-:W-:Y:S02]  /*0650*/  LOP3.LUT R6, R21.reuse, 0x7fffffe0, RZ, 0xc0, !PT ;  /* 0x7fffffe015067812 */ /* 0x040fe400078ec0ff */
[----:B------:R-:W-:Y:S01]  /*0660*/  IADD3 R21, PT, PT, R21, UR6, RZ ;  /* 0x0000000615157c10 */ /* 0x000fe2000fffe0ff */
[----:B------:R-:W-:-:S04]  /*0670*/  IMAD R20, R13, 0x20, R20 ;  /* 0x000000200d147824 */ /* 0x000fc800078e0214 */
[----:B------:R-:W-:-:S05]  /*0680*/  IMAD R20, R15, R6, R20 ;  /* 0x000000060f147224 */ /* 0x000fca00078e0214 */
[----:B0-----:R-:W-:-:S04]  /*0690*/  IADD3 R6, P2, PT, R20, UR8, RZ ;  /* 0x0000000814067c10 */ /* 0x001fc8000ff5e0ff */
[----:B------:R-:W-:Y:S02]  /*06a0*/  LEA.HI.X.SX32 R7, R20, UR9, 0x1, P2 ;  /* 0x0000000914077c11 */ /* 0x000fe400090f0eff */
[----:B------:R-:W-:Y:S01]  /*06b0*/  ISETP.NE.AND P2, PT, R18, RZ, PT ;  /* 0x000000ff1200720c */ /* 0x000fe20003f45270 */
[----:B--2--5:R-:W-:-:S06]  /*06c0*/  FMUL.FTZ R19, R0, R5 ;  /* 0x0000000500137220 */ /* 0x024fcc0000410000 */
[----:B------:R-:W0:Y:S02]  /*06d0*/  F2I.S8.NTZ R19, R19 ;  /* 0x0000001300137305 */ /* 0x000e240000202100 */
[----:B0-----:R1:W-:Y:S04]  /*06e0*/  STG.E.U8 desc[UR4][R6.64], R19 ;  /* 0x0000001306007986 */ /* 0x0013e8000c101104 */
[----:B------:R-:W-:Y:S05]  /*06f0*/  @P2 BRA `(.L_x_7) ;  /* 0xfffffffc00582947 */ /* 0x000fea000383ffff */
.L_x_6:
[----:B0-----:R-:W-:Y:S05]  /*0700*/  BSYNC.RECONVERGENT B0 ;  /* 0x0000000000007941 */ /* 0x001fea0003800200 */
.L_x_5:
        /* <DEDUP_REMOVED lines=10> */
[----:B-1----:R-:W-:-:S04]  /*07b0*/  IMAD.MOV R6, RZ, RZ, -R19 ;  /* 0x000000ffff067224 */ /* 0x002fc800078e0a13 */
[----:B------:R-:W-:-:S04]  /*07c0*/  IMAD R5, R6, R17, RZ ;  /* 0x0000001106057224 */ /* 0x000fc800078e02ff */
[----:B0-2-4-:R-:W-:-:S07]  /*07d0*/  IMAD.HI.U32 R18, R19, R5, R18 ;  /* 0x0000000513127227 */ /* 0x015fce00078e0012 */
.L_x_8:
[-C--:B------:R-:W-:Y:S01]  /*07e0*/  IABS R6, R10.reuse ;  /* 0x0000000a00067213 */ /* 0x080fe20000000000 */
[----:B------:R-:W-:Y:S01]  /*07f0*/  VIADD R23, R21, UR6 ;  /* 0x0000000615177c36 */ /* 0x000fe20008000000 */
[----:B------:R-:W-:Y:S02]  /*0800*/  IABS R5, R21 ;  /* 0x0000001500057213 */ /* 0x000fe40000000000 */
[----:B------:R-:W0:Y:S01]  /*0810*/  I2F.RP R9, R6 ;  /* 0x0000000600097306 */ /* 0x000e220000209400 */
[----:B------:R-:W-:Y:S01]  /*0820*/  IABS R4, R10 ;  /* 0x0000000a00047213 */ /* 0x000fe20000000000 */
[----:B------:R-:W-:Y:S02]  /*0830*/  VIADD R25, R23, UR6 ;  /* 0x0000000617197c36 */ /* 0x000fe40008000000 */
[----:B------:R-:W-:Y:S01]  /*0840*/  IMAD.HI.U32 R8, R18, R5, RZ ;  /* 0x0000000512087227 */ /* 0x000fe200078e00ff */
[----:B------:R-:W-:-:S03]  /*0850*/  IADD3 R7, PT, PT, RZ, -R4, RZ ;  /* 0x80000004ff077210 */ /* 0x000fc60007ffe0ff */
        /* <DEDUP_REMOVED lines=14> */
[----:B------:R-:W-:Y:S01]  /*0940*/  ISETP.NE.AND P0, PT, R10, RZ, PT ;  /* 0x000000ff0a00720c */ /* 0x000fe20003f05270 */
[----:B0-----:R-:W-:-:S04]  /*0950*/  IMAD.MOV R5, RZ, RZ, -R19 ;  /* 0x000000ffff057224 */ /* 0x001fc800078e0a13 */
        /* <DEDUP_REMOVED lines=38> */
[----:B------:R-:W-:Y:S02]  /*0bc0*/  IMAD.MOV.U32 R29, RZ, RZ, R4 ;  /* 0x000000ffff1d7224 */ /* 0x000fe400078e0004 */
[----:B------:R-:W-:-:S02]  /*0bd0*/  IMAD.MOV R24, RZ, RZ, -R5 ;  /* 0x000000ffff187224 */ /* 0x000fc400078e0a05 */
[----:B------:R-:W-:Y:S01]  /*0be0*/  IMAD R19, R11, 0x2, R20 ;  /* 0x000000020b137824 */ /* 0x000fe200078e0214 */
[----:B------:R-:W-:Y:S01]  /*0bf0*/  @!P3 IADD3 R29, PT, PT, -R29, RZ, RZ ;  /* 0x000000ff1d1db210 */ /* 0x000fe20007ffe1ff */
[----:B------:R-:W-:Y:S02]  /*0c00*/  IMAD R4, R10, R24, R23 ;  /* 0x000000180a047224 */ /* 0x000fe400078e0217 */
[----:B------:R-:W-:Y:S01]  /*0c10*/  IMAD R22, R14, R19, R22 ;  /* 0x000000130e167224 */ /* 0x000fe200078e0216 */
[----:B------:R-:W-:Y:S02]  /*0c20*/  LEA.HI R19, R5, R5, RZ, 0x1 ;  /* 0x0000000505137211 */ /* 0x000fe400078f08ff */
[----:B------:R-:W-:Y:S01]  /*0c30*/  LOP3.LUT R27, R4, 0x7fffffe0, RZ, 0xc0, !PT ;  /* 0x7fffffe0041b7812 */ /* 0x000fe200078ec0ff */
[----:B------:R-:W-:Y:S01]  /*0c40*/  IMAD R9, R22, 0x20, R9 ;  /* 0x0000002016097824 */ /* 0x000fe200078e0209 */
[----:B------:R-:W-:Y:S02]  /*0c50*/  LOP3.LUT R4, R4, 0x1f, RZ, 0xc0, !PT ;  /* 0x0000001f04047812 */ /* 0x000fe400078ec0ff */
[----:B------:R-:W-:-:S03]  /*0c60*/  SEL R20, R8, R29, !P0 ;  /* 0x0000001d08147207 */ /* 0x000fc60004000000 */
[----:B------:R-:W-:Y:S01]  /*0c70*/  IMAD R22, R12, R27, R4 ;  /* 0x0000001b0c167224 */ /* 0x000fe200078e0204 */
[C---:B------:R-:W-:Y:S01]  /*0c80*/  LOP3.LUT R4, R19.reuse, 0x7fffffe, RZ, 0xc0, !PT ;  /* 0x07fffffe13047812 */ /* 0x040fe200078ec0ff */
[----:B------:R-:W-:Y:S01]  /*0c90*/  IMAD.MOV R24, RZ, RZ, -R20 ;  /* 0x000000ffff187224 */ /* 0x000fe200078e0a14 */
[----:B------:R-:W-:-:S03]  /*0ca0*/  LEA.HI R19, R19, R16, RZ, 0x1f ;  /* 0x0000001013137211 */ /* 0x000fc600078ff8ff */
[----:B------:R-:W-:Y:S02]  /*0cb0*/  IMAD.IADD R4, R5, 0x1, -R4 ;  /* 0x0000000105047824 */ /* 0x000fe400078e0a04 */
[----:B------:R-:W-:-:S03]  /*0cc0*/  IMAD R24, R10, R24, R25 ;  /* 0x000000180a187224 */ /* 0x000fc600078e0219 */
[----:B------:R-:W-:Y:S02]  /*0cd0*/  LEA R5, R11, R4, 0x1 ;  /* 0x000000040b057211 */ /* 0x000fe400078e08ff */
[C---:B------:R-:W-:Y:S02]  /*0ce0*/  LOP3.LUT R27, R24.reuse, 0x7fffffe0, RZ, 0xc0, !PT ;  /* 0x7fffffe0181b7812 */ /* 0x040fe400078ec0ff */
[----:B------:R-:W-:Y:S01]  /*0cf0*/  LOP3.LUT R24, R24, 0x1f, RZ, 0xc0, !PT ;  /* 0x0000001f18187812 */ /* 0x000fe200078ec0ff */
[----:B------:R-:W-:Y:S02]  /*0d00*/  IMAD R29, R14, R5, R19 ;  /* 0x000000050e1d7224 */ /* 0x000fe400078e0213 */
[----:B------:R-:W-:Y:S02]  /*0d10*/  VIADD R19, R25, UR6 ;  /* 0x0000000619137c36 */ /* 0x000fe40008000000 */
[----:B------:R-:W-:Y:S01]  /*0d20*/  IMAD R29, R29, 0x20, R22 ;  /* 0x000000201d1d7824 */ /* 0x000fe200078e0216 */
[----:B------:R-:W-:Y:S01]  /*0d30*/  LEA.HI R22, R20, R20, RZ, 0x1 ;  /* 0x0000001414167211 */ /* 0x000fe200078f08ff */
[----:B------:R-:W-:Y:S01]  /*0d40*/  IMAD.WIDE R4, R9, 0x4, R2 ;  /* 0x0000000409047825 */ /* 0x000fe200078e0202 */
[----:B------:R-:W-:-:S03]  /*0d50*/  IABS R26, R19 ;  /* 0x00000013001a7213 */ /* 0x000fc60000000000 */
[----:B------:R-:W-:Y:S01]  /*0d60*/  IMAD R9, R12, R27, R24 ;  /* 0x0000001b0c097224 */ /* 0x000fe200078e0218 */
[C---:B------:R-:W-:Y:S01]  /*0d70*/  LOP3.LUT R24, R22.reuse, 0x7fffffe, RZ, 0xc0, !PT ;  /* 0x07fffffe16187812 */ /* 0x040fe200078ec0ff */
[----:B------:R0:W2:Y:S01]  /*0d80*/  LDG.E.CONSTANT R27, desc[UR4][R4.64] ;  /* 0x00000004041b7981 */ /* 0x0000a2000c1e9900 */
[----:B------:R-:W-:-:S03]  /*0d90*/  LEA.HI R22, R22, R16, RZ, 0x1f ;  /* 0x0000001016167211 */ /* 0x000fc600078ff8ff */
[----:B------:R-:W-:Y:S02]  /*0da0*/  IMAD.IADD R20, R20, 0x1, -R24 ;  /* 0x0000000114147824 */ /* 0x000fe400078e0a18 */
[----:B------:R-:W-:-:S04]  /*0db0*/  IMAD.HI.U32 R24, R18, R26, RZ ;  /* 0x0000001a12187227 */ /* 0x000fc800078e00ff */
[----:B------:R-:W-:Y:S01]  /*0dc0*/  IMAD R26, R24, R7, R26 ;  /* 0x00000007181a7224 */ /* 0x000fe200078e021a */
[----:B0-----:R-:W-:Y:S01]  /*0dd0*/  LOP3.LUT R4, R19, R10, RZ, 0x3c, !PT ;  /* 0x0000000a13047212 */ /* 0x001fe200078e3cff */
[----:B------:R-:W-:-:S03]  /*0de0*/  IMAD R5, R11, 0x2, R20 ;  /* 0x000000020b057824 */ /* 0x000fc600078e0214 */
[----:B------:R-:W-:Y:S01]  /*0df0*/  ISETP.GT.U32.AND P2, PT, R17, R26, PT ;  /* 0x0000001a1100720c */ /* 0x000fe20003f44070 */
[----:B------:R-:W-:Y:S01]  /*0e00*/  IMAD R22, R14, R5, R22 ;  /* 0x000000050e167224 */ /* 0x000fe200078e0216 */
[----:B------:R-:W-:-:S04]  /*0e10*/  ISETP.GE.AND P3, PT, R4, RZ, PT ;  /* 0x000000ff0400720c */ /* 0x000fc80003f66270 */
[----:B------:R-:W-:-:S07]  /*0e20*/  LEA R9, R22, R9, 0x5 ;  /* 0x0000000916097211 */ /* 0x000fce00078e28ff */
        /* <DEDUP_REMOVED lines=12> */
[----:B------:R-:W-:Y:S01]  /*0ef0*/  IMAD.WIDE R4, R29, 0x4, R2 ;  /* 0x000000041d047825 */ /* 0x000fe200078e0202 */
[----:B------:R-:W-:-:S02]  /*0f00*/  LOP3.LUT R20, R8, 0x7fffffe0, RZ, 0xc0, !PT ;  /* 0x7fffffe008147812 */ /* 0x000fc400078ec0ff */
[----:B------:R-:W-:Y:S01]  /*0f10*/  LOP3.LUT R8, R8, 0x1f, RZ, 0xc0, !PT ;  /* 0x0000001f08087812 */ /* 0x000fe200078ec0ff */
[----:B------:R-:W-:Y:S02]  /*0f20*/  IMAD R6, R11, 0x2, R6 ;  /* 0x000000020b067824 */ /* 0x000fe400078e0206 */
[----:B------:R0:W3:Y:S02]  /*0f30*/  LDG.E.CONSTANT R5, desc[UR4][R4.64] ;  /* 0x0000000404057981 */ /* 0x0000e4000c1e9900 */
[----:B------:R-:W-:Y:S02]  /*0f40*/  IMAD R29, R12, R20, R8 ;  /* 0x000000140c1d7224 */ /* 0x000fe400078e0208 */
[----:B------:R-:W-:Y:S02]  /*0f50*/  IMAD R8, R14, R6, R7 ;  /* 0x000000060e087224 */ /* 0x000fe400078e0207 */
[----:B------:R-:W-:-:S04]  /*0f60*/  IMAD.WIDE R6, R9, 0x4, R2 ;  /* 0x0000000409067825 */ /* 0x000fc800078e0202 */
[----:B------:R-:W-:Y:S02]  /*0f70*/  IMAD R9, R8, 0x20, R29 ;  /* 0x0000002008097824 */ /* 0x000fe400078e021d */
[----:B------:R-:W4:Y:S02]  /*0f80*/  LDG.E.CONSTANT R7, desc[UR4][R6.64] ;  /* 0x0000000406077981 */ /* 0x000f24000c1e9900 */
[----:B------:R-:W-:-:S06]  /*0f90*/  IMAD.WIDE R8, R9, 0x4, R2 ;  /* 0x0000000409087825 */ /* 0x000fcc00078e0202 */
[----:B------:R1:W4:Y:S01]  /*0fa0*/  LDG.E.CONSTANT R9, desc[UR4][R8.64] ;  /* 0x0000000408097981 */ /* 0x000322000c1e9900 */
[----:B------:R-:W-:Y:S02]  /*0fb0*/  LOP3.LUT R22, R21, 0x1f, RZ, 0xc0, !PT ;  /* 0x0000001f15167812 */ /* 0x000fe400078ec0ff */
[----:B------:R-:W-:-:S03]  /*0fc0*/  LOP3.LUT R24, R23, 0x1f, RZ, 0xc0, !PT ;  /* 0x0000001f17187812 */ /* 0x000fc600078ec0ff */
[----:B0-----:R-:W-:Y:S01]  /*0fd0*/  IMAD R4, R13, 0x20, R22 ;  /* 0x000000200d047824 */ /* 0x001fe200078e0216 */
[----:B------:R-:W-:Y:S01]  /*0fe0*/  LOP3.LUT R22, R23, 0x7fffffe0, RZ, 0xc0, !PT ;  /* 0x7fffffe017167812 */ /* 0x000fe200078ec0ff */
[----:B------:R-:W-:Y:S01]  /*0ff0*/  IMAD R24, R13, 0x20, R24 ;  /* 0x000000200d187824 */ /* 0x000fe200078e0218 */
[----:B------:R-:W-:Y:S02]  /*1000*/  LOP3.LUT R20, R21, 0x7fffffe0, RZ, 0xc0, !PT ;  /* 0x7fffffe015147812 */ /* 0x000fe400078ec0ff */
[C---:B-1----:R-:W-:Y:S02]  /*1010*/  LOP3.LUT R8, R25.reuse, 0x1f, RZ, 0xc0, !PT ;  /* 0x0000001f19087812 */ /* 0x042fe400078ec0ff */
[----:B------:R-:W-:Y:S01]  /*1020*/  LOP3.LUT R6, R25, 0x7fffffe0, RZ, 0xc0, !PT ;  /* 0x7fffffe019067812 */ /* 0x000fe200078ec0ff */
[----:B------:R-:W-:Y:S01]  /*1030*/  IMAD R4, R15, R20, R4 ;  /* 0x000000140f047224 */ /* 0x000fe200078e0204 */
[----:B------:R-:W-:Y:S02]  /*1040*/  LEA R8, R13, R8, 0x5 ;  /* 0x000000080d087211 */ /* 0x000fe400078e28ff */
[C---:B------:R-:W-:Y:S01]  /*1050*/  LOP3.LUT R20, R19.reuse, 0x7fffffe0, RZ, 0xc0, !PT ;  /* 0x7fffffe013147812 */ /* 0x040fe200078ec0ff */
[----:B------:R-:W-:-:S02]  /*1060*/  VIADD R21, R19, UR6 ;  /* 0x0000000613157c36 */ /* 0x000fc40008000000 */
[----:B--2--5:R-:W-:-:S06]  /*1070*/  FMUL.FTZ R29, R0, R27 ;  /* 0x0000001b001d7220 */ /* 0x024fcc0000410000 */
[----:B------:R-:W0:Y:S01]  /*1080*/  F2I.S8.NTZ R29, R29 ;  /* 0x0000001d001d7305 */ /* 0x000e220000202100 */
[----:B---3--:R-:W-:Y:S01]  /*1090*/  FMUL.FTZ R27, R0, R5 ;  /* 0x00000005001b7220 */ /* 0x008fe20000410000 */
[----:B------:R-:W-:Y:S01]  /*10a0*/  IMAD R5, R15, R22, R24 ;  /* 0x000000160f057224 */ /* 0x000fe200078e0218 */
[----:B------:R-:W-:Y:S02]  /*10b0*/  LOP3.LUT R24, R19, 0x1f, RZ, 0xc0, !PT ;  /* 0x0000001f13187812 */ /* 0x000fe400078ec0ff */
[----:B------:R-:W-:-:S03]  /*10c0*/  IADD3 R22, P0, PT, R4, UR8, RZ ;  /* 0x0000000804167c10 */ /* 0x000fc6000ff1e0ff */
[----:B------:R-:W1:Y:S01]  /*10d0*/  F2I.S8.NTZ R27, R27 ;  /* 0x0000001b001b7305 */ /* 0x000e620000202100 */
[----:B------:R-:W-:Y:S02]  /*10e0*/  IMAD R24, R13, 0x20, R24 ;  /* 0x000000200d187824 */ /* 0x000fe400078e0218 */
[C---:B----4-:R-:W-:Y:S01]  /*10f0*/  FMUL.FTZ R25, R0.reuse, R7 ;  /* 0x0000000700197220 */ /* 0x050fe20000410000 */
[----:B------:R-:W-:Y:S02]  /*1100*/  IMAD R7, R15, R6, R8 ;  /* 0x000000060f077224 */ /* 0x000fe400078e0208 */
[----:B------:R-:W-:-:S03]  /*1110*/  FMUL.FTZ R26, R0, R9 ;  /* 0x00000009001a7220 */ /* 0x000fc60000410000 */
[----:B------:R-:W2:Y:S01]  /*1120*/  F2I.S8.NTZ R25, R25 ;  /* 0x0000001900197305 */ /* 0x000ea20000202100 */
[----:B------:R-:W-:Y:S01]  /*1130*/  IMAD R20, R15, R20, R24 ;  /* 0x000000140f147224 */ /* 0x000fe200078e0218 */
[----:B------:R-:W-:Y:S02]  /*1140*/  LEA.HI.X.SX32 R23, R4, UR9, 0x1, P0 ;  /* 0x0000000904177c11 */ /* 0x000fe400080f0eff */
[----:B------:R-:W-:-:S04]  /*1150*/  IADD3 R4, P0, PT, R5, UR8, RZ ;  /* 0x0000000805047c10 */ /* 0x000fc8000ff1e0ff */
[----:B------:R-:W3:Y:S01]  /*1160*/  F2I.S8.NTZ R26, R26 ;  /* 0x0000001a001a7305 */ /* 0x000ee20000202100 */
[----:B------:R-:W-:Y:S02]  /*1170*/  IADD3 R6, P1, PT, R7, UR8, RZ ;  /* 0x0000000807067c10 */ /* 0x000fe4000ff3e0ff */
[C---:B------:R-:W-:Y:S02]  /*1180*/  IADD3 R8, P2, PT, R20.reuse, UR8, RZ ;  /* 0x0000000814087c10 */ /* 0x040fe4000ff5e0ff */
[----:B------:R-:W-:Y:S02]  /*1190*/  LEA.HI.X.SX32 R5, R5, UR9, 0x1, P0 ;  /* 0x0000000905057c11 */ /* 0x000fe400080f0eff */
[----:B------:R-:W-:Y:S02]  /*11a0*/  LEA.HI.X.SX32 R7, R7, UR9, 0x1, P1 ;  /* 0x0000000907077c11 */ /* 0x000fe400088f0eff */
[----:B------:R-:W-:Y:S01]  /*11b0*/  LEA.HI.X.SX32 R9, R20, UR9, 0x1, P2 ;  /* 0x0000000914097c11 */ /* 0x000fe200090f0eff */
[----:B0-----:R0:W-:Y:S04]  /*11c0*/  STG.E.U8 desc[UR4][R22.64], R29 ;  /* 0x0000001d16007986 */ /* 0x0011e8000c101104 */
[----:B-1----:R0:W-:Y:S04]  /*11d0*/  STG.E.U8 desc[UR4][R4.64], R27 ;  /* 0x0000001b04007986 */ /* 0x0021e8000c101104 */
[----:B--2---:R0:W-:Y:S04]  /*11e0*/  STG.E.U8 desc[UR4][R6.64], R25 ;  /* 0x0000001906007986 */ /* 0x0041e8000c101104 */
[----:B---3--:R0:W-:Y:S01]  /*11f0*/  STG.E.U8 desc[UR4][R8.64], R26 ;  /* 0x0000001a08007986 */ /* 0x0081e2000c101104 */
[----:B------:R-:W-:-:S13]  /*1200*/  ISETP.GE.AND P0, PT, R21, UR7, PT ;  /* 0x0000000715007c0c */ /* 0x000fda000bf06270 */
[----:B0-----:R-:W-:Y:S05]  /*1210*/  @!P0 BRA `(.L_x_8) ;  /* 0xfffffff400708947 */ /* 0x001fea000383ffff */
[----:B------:R-:W-:Y:S05]  /*1220*/  EXIT ;  /* 0x000000000000794d */ /* 0x000fea0003800000 */
.L_x_9:
        /* <DEDUP_REMOVED lines=13> */
.L_x_21:


//--------------------- .text._ZN17fastertransformer18image_merge_kernelI6__halfEEvPT_PKS2_iiii --------------------------
	.section	.text._ZN17fastertransformer18image_merge_kernelI6__halfEEvPT_PKS2_iiii,"ax",@progbits
	.align	128
        .global         _ZN17fastertransformer18image_merge_kernelI6__halfEEvPT_PKS2_iiii
        .type           _ZN17fastertransformer18image_merge_kernelI6__halfEEvPT_PKS2_iiii,@function
        .size           _ZN17fastertransformer18image_merge_kernelI6__halfEEvPT_PKS2_iiii,(.L_x_22 - _ZN17fastertransformer18image_merge_kernelI6__halfEEvPT_PKS2_iiii)
        .other          _ZN17fastertransformer18image_merge_kernelI6__halfEEvPT_PKS2_iiii,@"STO_CUDA_ENTRY STV_DEFAULT"
_ZN17fastertransformer18image_merge_kernelI6__halfEEvPT_PKS2_iiii:
.text._ZN17fastertransformer18image_merge_kernelI6__halfEEvPT_PKS2_iiii:
[----:B------:R-:W-:Y:S01]  /*0000*/  LDC R1, c[0x0][0x37c] ;  /* 0x0000df00ff017b82 */ /* 0x000fe20000000800 */
[----:B------:R-:W0:Y:S07]  /*0010*/  S2R R26, SR_TID.X ;  /* 0x00000000001a7919 */ /* 0x000e2e0000002100 */
[----:B------:R-:W0:Y:S01]  /*0020*/  LDC.64 R2, c[0x0][0x398] ;  /* 0x0000e600ff027b82 */ /* 0x000e220000000a00 */
[----:B------:R-:W1:Y:S07]  /*0030*/  LDCU UR5, c[0x0][0x394] ;  /* 0x00007280ff0577ac */ /* 0x000e6e0008000800 */
[----:B------:R-:W1:Y:S08]  /*0040*/  S2UR UR4, SR_CTAID.Z ;  /* 0x00000000000479c3 */ /* 0x000e700000002700 */
[----:B------:R-:W2:Y:S01]  /*0050*/  LDC R14, c[0x0][0x360] ;  /* 0x0000d800ff0e7b82 */ /* 0x000ea20000000800 */
[----:B0-----:R-:W-:Y:S01]  /*0060*/  ISETP.GE.AND P0, PT, R26, R3, PT ;  /* 0x000000031a00720c */ /* 0x001fe20003f06270 */
[----:B-1----:R-:W-:-:S12]  /*0070*/  UIMAD UR4, UR4, UR5, URZ ;  /* 0x00000005040472a4 */ /* 0x002fd8000f8e02ff */
[----:B------:R-:W-:Y:S05]  /*0080*/  @P0 EXIT ;  /* 0x000000000000094d */ /* 0x000fea0003800000 */
[----:B--2---:R-:W0:Y:S01]  /*0090*/  I2F.U32.RP R8, R14 ;  /* 0x0000000e00087306 */ /* 0x004e220000209000 */
[----:B------:R-:W-:Y:S01]  /*00a0*/  IMAD.IADD R0, R26, 0x1, R14 ;  /* 0x000000011a007824 */ /* 0x000fe200078e020e */
[----:B------:R-:W-:Y:S01]  /*00b0*/  ISETP.NE.U32.AND P2, PT, R14, RZ, PT ;  /* 0x000000ff0e00720c */ /* 0x000fe20003f45070 */
[----:B------:R-:W1:Y:S01]  /*00c0*/  S2R R16, SR_CTAID.Y ;  /* 0x0000000000107919 */ /* 0x000e620000002600 */
[----:B------:R-:W-:Y:S01]  /*00d0*/  IMAD R19, R3, R2, RZ ;  /* 0x0000000203137224 */ /* 0x000fe200078e02ff */
[----:B------:R-:W2:Y:S01]  /*00e0*/  LDCU.64 UR6, c[0x0][0x358] ;  /* 0x00006b00ff0677ac */ /* 0x000ea20008000a00 */
[CC--:B------:R-:W-:Y:S01]  /*00f0*/  ISETP.GE.U32.AND P0, PT, R0.reuse, R3.reuse, PT ;  /* 0x000000030000720c */ /* 0x0c0fe20003f06070 */
[----:B------:R-:W3:Y:S01]  /*0100*/  S2R R18, SR_CTAID.X ;  /* 0x0000000000127919 */ /* 0x000ee20000002500 */
[----:B------:R-:W-:Y:S01]  /*0110*/  VIMNMX.U32 R7, PT, PT, R0, R3, !PT ;  /* 0x0000000300077248 */ /* 0x000fe20007fe0000 */
[----:B------:R-:W4:Y:S01]  /*0120*/  LDCU.64 UR8, c[0x0][0x388] ;  /* 0x00007100ff0877ac */ /* 0x000f220008000a00 */
[----:B------:R-:W-:Y:S01]  /*0130*/  SEL R6, RZ, 0x1, P0 ;  /* 0x00000001ff067807 */ /* 0x000fe20000000000 */
[----:B------:R-:W-:Y:S01]  /*0140*/  BSSY.RECONVERGENT B0, `(.L_x_10) ;  /* 0x000005c000007945 */ /* 0x000fe20003800200 */
[----:B------:R-:W-:-:S02]  /*0150*/  LEA.HI R20, R19, R19, RZ, 0x1 ;  /* 0x0000001313147211 */ /* 0x000fc400078f08ff */
[----:B------:R-:W-:Y:S01]  /*0160*/  IADD3 R7, PT, PT, R7, -R0, -R6 ;  /* 0x8000000007077210 */ /* 0x000fe20007ffe806 */
[----:B0-----:R-:W0:Y:S01]  /*0170*/  MUFU.RCP R8, R8 ;  /* 0x0000000800087308 */ /* 0x001e220000001000 */
[----:B------:R-:W-:Y:S02]  /*0180*/  SHF.R.S32.HI R17, RZ, 0x2, R3 ;  /* 0x00000002ff117819 */ /* 0x000fe40000011403 */
[----:B------:R-:W-:Y:S01]  /*0190*/  SHF.R.S32.HI R20, RZ, 0x1, R20 ;  /* 0x00000001ff147819 */ /* 0x000fe20000011414 */
[----:B0-----:R-:W-:-:S04]  /*01a0*/  VIADD R4, R8, 0xffffffe ;  /* 0x0ffffffe08047836 */ /* 0x001fc80000000000 */
[----:B------:R0:W5:Y:S01]  /*01b0*/  F2I.FTZ.U32.TRUNC.NTZ R5, R4 ;  /* 0x0000000400057305 */ /* 0x000162000021f000 */
[----:B---3--:R-:W-:Y:S02]  /*01c0*/  IMAD R21, R18, R3, RZ ;  /* 0x0000000312157224 */ /* 0x008fe400078e02ff */
[----:B0-----:R-:W-:Y:S02]  /*01d0*/  IMAD.MOV.U32 R4, RZ, RZ, RZ ;  /* 0x000000ffff047224 */ /* 0x001fe400078e00ff */
[----:B-----5:R-:W-:-:S04]  /*01e0*/  IMAD.MOV R9, RZ, RZ, -R5 ;  /* 0x000000ffff097224 */ /* 0x020fc800078e0a05 */
[----:B------:R-:W-:-:S04]  /*01f0*/  IMAD R9, R9, R14, RZ ;  /* 0x0000000e09097224 */ /* 0x000fc800078e02ff */
[----:B------:R-:W-:-:S06]  /*0200*/  IMAD.HI.U32 R8, R5, R9, R4 ;  /* 0x0000000905087227 */ /* 0x000fcc00078e0004 */
[----:B------:R-:W-:-:S04]  /*0210*/  IMAD.HI.U32 R5, R8, R7, RZ ;  /* 0x0000000708057227 */ /* 0x000fc800078e00ff */
[----:B------:R-:W-:-:S04]  /*0220*/  IMAD.MOV R0, RZ, RZ, -R5 ;  /* 0x000000ffff007224 */ /* 0x000fc800078e0a05 */
[----:B------:R-:W-:-:S05]  /*0230*/  IMAD R7, R14, R0, R7 ;  /* 0x000000000e077224 */ /* 0x000fca00078e0207 */
[----:B------:R-:W-:-:S13]  /*0240*/  ISETP.GE.U32.AND P0, PT, R7, R14, PT ;  /* 0x0000000e0700720c */ /* 0x000fda0003f06070 */
[----:B------:R-:W-:Y:S02]  /*0250*/  @P0 IMAD.IADD R7, R7, 0x1, -R14 ;  /* 0x0000000107070824 */ /* 0x000fe400078e0a0e */
[----:B------:R-:W-:-:S03]  /*0260*/  @P0 VIADD R5, R5, 0x1 ;  /* 0x0000000105050836 */ /* 0x000fc60000000000 */
[----:B------:R-:W-:-:S13]  /*0270*/  ISETP.GE.U32.AND P1, PT, R7, R14, PT ;  /* 0x0000000e0700720c */ /* 0x000fda0003f26070 */
[----:B------:R-:W-:Y:S01]  /*0280*/  @P1 VIADD R5, R5, 0x1 ;  /* 0x0000000105051836 */ /* 0x000fe20000000000 */
[----:B------:R-:W-:-:S05]  /*0290*/  @!P2 LOP3.LUT R5, RZ, R14, RZ, 0x33, !PT ;  /* 0x0000000eff05a212 */ /* 0x000fca00078e33ff */
[----:B------:R-:W-:Y:S02]  /*02a0*/  IMAD.IADD R5, R6, 0x1, R5 ;  /* 0x0000000106057824 */ /* 0x000fe400078e0205 */
[C---:B-1----:R-:W-:Y:S02]  /*02b0*/  IMAD R6, R19.reuse, R16, RZ ;  /* 0x0000001013067224 */ /* 0x042fe400078e02ff */
[----:B------:R-:W-:Y:S01]  /*02c0*/  IMAD R19, R19, UR4, RZ ;  /* 0x0000000413137c24 */ /* 0x000fe2000f8e02ff */
[C---:B------:R-:W-:Y:S02]  /*02d0*/  LOP3.LUT R0, R5.reuse, 0x3, RZ, 0xc0, !PT ;  /* 0x0000000305007812 */ /* 0x040fe400078ec0ff */
[----:B------:R-:W-:Y:S02]  /*02e0*/  ISETP.GE.U32.AND P0, PT, R5, 0x3, PT ;  /* 0x000000030500780c */ /* 0x000fe40003f06070 */
[----:B------:R-:W-:Y:S02]  /*02f0*/  ISETP.NE.AND P1, PT, R0, 0x3, PT ;  /* 0x000000030000780c */ /* 0x000fe40003f25270 */
[----:B------:R-:W-:-:S11]  /*0300*/  SHF.R.S32.HI R15, RZ, 0x1f, R6 ;  /* 0x0000001fff0f7819 */ /* 0x000fd60000011406 */
[----:B--2-4-:R-:W-:Y:S05]  /*0310*/  @!P1 BRA `(.L_x_11) ;  /* 0x0000000000f89947 */ /* 0x014fea0003800000 */
[----:B------:R-:W-:Y:S01]  /*0320*/  IABS R0, R17 ;  /* 0x0000001100007213 */ /* 0x000fe20000000000 */
[----:B------:R-:W0:Y:S01]  /*0330*/  LDCU.64 UR4, c[0x0][0x380] ;  /* 0x00007000ff0477ac */ /* 0x000e220008000a00 */
[----:B------:R-:W-:Y:S01]  /*0340*/  IADD3 R8, P1, P2, R19, R6, R26 ;  /* 0x0000000613087210 */ /* 0x000fe20007a3e01a */
[----:B------:R-:W-:Y:S01]  /*0350*/  VIADD R2, R5, 0x1 ;  /* 0x0000000105027836 */ /* 0x000fe20000000000 */
[----:B------:R-:W1:Y:S02]  /*0360*/  I2F.RP R7, R0 ;  /* 0x0000000000077306 */ /* 0x000e640000209400 */
[----:B------:R-:W-:Y:S02]  /*0370*/  IADD3 R8, P3, PT, R21, R8, RZ ;  /* 0x0000000815087210 */ /* 0x000fe40007f7e0ff */
[----:B------:R-:W-:Y:S02]  /*0380*/  IADD3.X R9, PT, PT, RZ, R15, RZ, P1, P2 ;  /* 0x0000000fff097210 */ /* 0x000fe40000fe44ff */
[----:B------:R-:W-:-:S03]  /*0390*/  ISETP.NE.AND P1, PT, R17, RZ, PT ;  /* 0x000000ff1100720c */ /* 0x000fc60003f25270 */
[----:B------:R-:W-:Y:S01]  /*03a0*/  IMAD.X R9, RZ, RZ, R9, P3 ;  /* 0x000000ffff097224 */ /* 0x000fe200018e0609 */
[----:B-1----:R-:W1:Y:S01]  /*03b0*/  MUFU.RCP R7, R7 ;  /* 0x0000000700077308 */ /* 0x002e620000001000 */
[----:B0-----:R-:W-:-:S04]  /*03c0*/  LEA R4, P2, R8, UR4, 0x1 ;  /* 0x0000000408047c11 */ /* 0x001fc8000f8408ff */
[----:B------:R-:W-:Y:S02]  /*03d0*/  LEA.HI.X R5, R8, UR5, R9, 0x1, P2 ;  /* 0x0000000508057c11 */ /* 0x000fe400090f0c09 */
[----:B------:R-:W-:Y:S01]  /*03e0*/  LOP3.LUT R9, R2, 0x3, RZ, 0xc0, !PT ;  /* 0x0000000302097812 */ /* 0x000fe200078ec0ff */
[----:B------:R-:W-:-:S04]  /*03f0*/  IMAD.MOV.U32 R2, RZ, RZ, RZ ;  /* 0x000000ffff027224 */ /* 0x000fc800078e00ff */
[----:B------:R-:W-:Y:S02]  /*0400*/  IMAD.MOV R9, RZ, RZ, -R9 ;  /* 0x000000ffff097224 */ /* 0x000fe400078e0a09 */
[----:B-1----:R-:W-:-:S06]  /*0410*/  VIADD R3, R7, 0xffffffe ;  /* 0x0ffffffe07037836 */ /* 0x002fcc0000000000 */
[----:B------:R-:W0:Y:S02]  /*0420*/  F2I.FTZ.U32.TRUNC.NTZ R3, R3 ;  /* 0x0000000300037305 */ /* 0x000e24000021f000 */
[----:B0-----:R-:W-:-:S04]  /*0430*/  IMAD.MOV R11, RZ, RZ, -R3 ;  /* 0x000000ffff0b7224 */ /* 0x001fc800078e0a03 */
[----:B------:R-:W-:-:S04]  /*0440*/  IMAD R7, R11, R0, RZ ;  /* 0x000000000b077224 */ /* 0x000fc800078e02ff */
[----:B------:R-:W-:Y:S01]  /*0450*/  IMAD.HI.U32 R8, R3, R7, R2 ;  /* 0x0000000703087227 */ /* 0x000fe200078e0002 */
[----:B------:R-:W-:-:S07]  /*0460*/  LOP3.LUT R7, RZ, R17, RZ, 0x33, !PT ;  /* 0x00000011ff077212 */ /* 0x000fce00078e33ff */
.L_x_12:
[----:B0-----:R-:W-:Y:S02]  /*0470*/  IABS R2, R17 ;  /* 0x0000001100027213 */ /* 0x001fe40000000000 */
[----:B------:R-:W-:-:S03]  /*0480*/  IABS R3, R26 ;  /* 0x0000001a00037213 */ /* 0x000fc60000000000 */
[----:B------:R-:W-:Y:S02]  /*0490*/  IMAD.MOV R10, RZ, RZ, -R2 ;  /* 0x000000ffff0a7224 */ /* 0x000fe400078e0a02 */
[----:B------:R-:W-:-:S04]  /*04a0*/  IMAD.HI.U32 R2, R8, R3, RZ ;  /* 0x0000000308027227 */ /* 0x000fc800078e00ff */
[----:B------:R-:W-:Y:S01]  /*04b0*/  IMAD R3, R2, R10, R3 ;  /* 0x0000000a02037224 */ /* 0x000fe200078e0203 */
[----:B------:R-:W-:-:S04]  /*04c0*/  IABS R10, R17 ;  /* 0x00000011000a7213 */ /* 0x000fc80000000000 */
[----:B------:R-:W-:-:S13]  /*04d0*/  ISETP.GT.U32.AND P3, PT, R0, R3, PT ;  /* 0x000000030000720c */ /* 0x000fda0003f64070 */
[----:B------:R-:W-:Y:S02]  /*04e0*/  @!P3 IMAD.IADD R3, R3, 0x1, -R10 ;  /* 0x000000010303b824 */ /* 0x000fe400078e0a0a */
        /* <DEDUP_REMOVED lines=10> */
[----:B------:R-:W-:Y:S01]  /*0590*/  IMAD R12, R17, R12, R26 ;  /* 0x0000000c110c7224 */ /* 0x000fe200078e021a */
[----:B------:R-:W-:-:S03]  /*05a0*/  SHF.R.S32.HI R3, RZ, 0x1, R3 ;  /* 0x00000001ff037819 */ /* 0x000fc60000011403 */
[----:B------:R-:W-:Y:S02]  /*05b0*/  IMAD.IADD R11, R2, 0x1, -R11 ;  /* 0x00000001020b7824 */ /* 0x000fe400078e0a0b */
[----:B------:R-:W-:Y:S02]  /*05c0*/  IMAD R10, R18, 0x2, R3 ;  /* 0x00000002120a7824 */ /* 0x000fe400078e0203 */
[----:B------:R-:W-:Y:S02]  /*05d0*/  IMAD R11, R16, 0x2, R11 ;  /* 0x00000002100b7824 */ /* 0x000fe400078e020b */
[----:B------:R-:W-:Y:S02]  /*05e0*/  IMAD R10, R10, R17, RZ ;  /* 0x000000110a0a7224 */ /* 0x000fe400078e02ff */
[----:B------:R-:W-:-:S05]  /*05f0*/  IMAD R2, R11, R20, RZ ;  /* 0x000000140b027224 */ /* 0x000fca00078e02ff */
[----:B------:R-:W-:Y:S02]  /*0600*/  IADD3 R3, P2, P3, R2, R12, R19 ;  /* 0x0000000c02037210 */ /* 0x000fe40007b5e013 */
[----:B------:R-:W-:-:S04]  /*0610*/  SHF.R.S32.HI R2, RZ, 0x1f, R2 ;  /* 0x0000001fff027819 */ /* 0x000fc80000011402 */
[----:B------:R-:W-:Y:S02]  /*0620*/  IADD3.X R11, PT, PT, R2, RZ, RZ, P2, P3 ;  /* 0x000000ff020b7210 */ /* 0x000fe400017e64ff */
[----:B------:R-:W-:-:S04]  /*0630*/  IADD3 R3, P2, PT, R10, R3, RZ ;  /* 0x000000030a037210 */ /* 0x000fc80007f5e0ff */
[----:B------:R-:W-:Y:S02]  /*0640*/  LEA.HI.X.SX32 R10, R10, R11, 0x1, P2 ;  /* 0x0000000b0a0a7211 */ /* 0x000fe400010f0eff */
[----:B------:R-:W-:-:S04]  /*0650*/  LEA R2, P2, R3, UR8, 0x1 ;  /* 0x0000000803027c11 */ /* 0x000fc8000f8408ff */
[----:B------:R-:W-:-:S05]  /*0660*/  LEA.HI.X R3, R3, UR9, R10, 0x1, P2 ;  /* 0x0000000903037c11 */ /* 0x000fca00090f0c0a */
[----:B------:R0:W2:Y:S01]  /*0670*/  LDG.E.U16.CONSTANT R11, desc[UR6][R2.64] ;  /* 0x00000006020b7981 */ /* 0x0000a2000c1e9500 */
[----:B------:R-:W-:Y:S02]  /*0680*/  VIADD R9, R9, 0x1 ;  /* 0x0000000109097836 */ /* 0x000fe40000000000 */
[----:B------:R-:W-:-:S03]  /*0690*/  IMAD.IADD R26, R14, 0x1, R26 ;  /* 0x000000010e1a7824 */ /* 0x000fc600078e021a */
[----:B------:R-:W-:Y:S01]  /*06a0*/  ISETP.NE.AND P2, PT, R9, RZ, PT ;  /* 0x000000ff0900720c */ /* 0x000fe20003f45270 */
[----:B0-----:R-:W-:Y:S02]  /*06b0*/  IMAD.MOV.U32 R2, RZ, RZ, R4 ;  /* 0x000000ffff027224 */ /* 0x001fe400078e0004 */
[----:B------:R-:W-:Y:S02]  /*06c0*/  IMAD.MOV.U32 R3, RZ, RZ, R5 ;  /* 0x000000ffff037224 */ /* 0x000fe400078e0005 */
[----:B------:R-:W-:-:S03]  /*06d0*/  IMAD.WIDE.U32 R4, R14, 0x2, R2 ;  /* 0x000000020e047825 */ /* 0x000fc600078e0002 */
[----:B--2---:R0:W-:Y:S05]  /*06e0*/  STG.E.U16 desc[UR6][R2.64], R11 ;  /* 0x0000000b02007986 */ /* 0x0041ea000c101506 */
[----:B------:R-:W-:Y:S05]  /*06f0*/  @P2 BRA `(.L_x_12) ;  /* 0xfffffffc005c2947 */ /* 0x000fea000383ffff */
.L_x_11:
[----:B------:R-:W-:Y:S05]  /*0700*/  BSYNC.RECONVERGENT B0 ;  /* 0x0000000000007941 */ /* 0x000fea0003800200 */
.L_x_10:
[----:B------:R-:W-:Y:S05]  /*0710*/  @!P0 EXIT ;  /* 0x000000000000894d */ /* 0x000fea0003800000 */
[----:B------:R-:W-:Y:S01]  /*0720*/  IABS R0, R17 ;  /* 0x0000001100007213 */ /* 0x000fe20000000000 */
[----:B------:R-:W-:Y:S01]  /*0730*/  IMAD.MOV.U32 R22, RZ, RZ, RZ ;  /* 0x000000ffff167224 */ /* 0x000fe200078e00ff */
[----:B------:R-:W-:Y:S01]  /*0740*/  IADD3 R21, P0, P1, R6, R21, R19 ;  /* 0x0000001506157210 */ /* 0x000fe2000791e013 */
[----:B------:R-:W1:Y:S01]  /*0750*/  LDCU UR4, c[0x0][0x39c] ;  /* 0x00007380ff0477ac */ /* 0x000e620008000800 */
[----:B0-----:R-:W0:Y:S02]  /*0760*/  I2F.RP R2, R0 ;  /* 0x0000000000027306 */ /* 0x001e240000209400 */
[----:B------:R-:W-:Y:S01]  /*0770*/  IADD3.X R15, PT, PT, R15, RZ, RZ, P0, P1 ;  /* 0x000000ff0f0f7210 */ /* 0x000fe200007e24ff */
[----:B------:R-:W2:Y:S05]  /*0780*/  LDCU.128 UR8, c[0x0][0x380] ;  /* 0x00007000ff0877ac */ /* 0x000eaa0008000c00 */
[----:B0-----:R-:W0:Y:S02]  /*0790*/  MUFU.RCP R2, R2 ;  /* 0x0000000200027308 */ /* 0x001e240000001000 */
[----:B0-----:R-:W-:-:S06]  /*07a0*/  VIADD R23, R2, 0xffffffe ;  /* 0x0ffffffe02177836 */ /* 0x001fcc0000000000 */
[----:B------:R-:W0:Y:S02]  /*07b0*/  F2I.FTZ.U32.TRUNC.NTZ R23, R23 ;  /* 0x0000001700177305 */ /* 0x000e24000021f000 */
[----:B0-----:R-:W-:-:S04]  /*07c0*/  IMAD.MOV R3, RZ, RZ, -R23 ;  /* 0x000000ffff037224 */ /* 0x001fc800078e0a17 */
[----:B------:R-:W-:-:S04]  /*07d0*/  IMAD R3, R3, R0, RZ ;  /* 0x0000000003037224 */ /* 0x000fc800078e02ff */
[----:B-12---:R-:W-:-:S07]  /*07e0*/  IMAD.HI.U32 R22, R23, R3, R22 ;  /* 0x0000000317167227 */ /* 0x006fce00078e0016 */
.L_x_13:
[-C--:B0-----:R-:W-:Y:S01]  /*07f0*/  IABS R2, R17.reuse ;  /* 0x0000001100027213 */ /* 0x081fe20000000000 */
[----:B------:R-:W-:Y:S01]  /*0800*/  IMAD.IADD R10, R14, 0x1, R26 ;  /* 0x000000010e0a7824 */ /* 0x000fe200078e021a */
[----:B------:R-:W-:Y:S02]  /*0810*/  IABS R3, R17 ;  /* 0x0000001100037213 */ /* 0x000fe40000000000 */
[----:B------:R-:W0:Y:S01]  /*0820*/  I2F.RP R4, R2 ;  /* 0x0000000200047306 */ /* 0x000e220000209400 */
[----:B------:R-:W-:Y:S01]  /*0830*/  IABS R5, R26 ;  /* 0x0000001a00057213 */ /* 0x000fe20000000000 */
[----:B------:R-:W-:Y:S01]  /*0840*/  IMAD.IADD R28, R10, 0x1, R14 ;  /* 0x000000010a1c7824 */ /* 0x000fe200078e020e */
[----:B------:R-:W-:Y:S01]  /*0850*/  IABS R11, R10 ;  /* 0x0000000a000b7213 */ /* 0x000fe20000000000 */
[----:B------:R-:W-:Y:S01]  /*0860*/  IMAD.MOV R8, RZ, RZ, -R3 ;  /* 0x000000ffff087224 */ /* 0x000fe200078e0a03 */
[----:B------:R-:W-:Y:S01]  /*0870*/  ISETP.NE.AND P0, PT, R17, RZ, PT ;  /* 0x000000ff1100720c */ /* 0x000fe20003f05270 */
[----:B------:R-:W-:Y:S01]  /*0880*/  IMAD.HI.U32 R3, R22, R5, RZ ;  /* 0x0000000516037227 */ /* 0x000fe200078e00ff */
[----:B------:R-:W-:-:S03]  /*0890*/  IABS R9, R28 ;  /* 0x0000001c00097213 */ /* 0x000fc60000000000 */
[----:B------:R-:W-:Y:S02]  /*08a0*/  IMAD R5, R3, R8, R5 ;  /* 0x0000000803057224 */ /* 0x000fe400078e0205 */
[----:B------:R-:W-:Y:S02]  /*08b0*/  IMAD.MOV.U32 R22, RZ, RZ, RZ ;  /* 0x000000ffff167224 */ /* 0x000fe400078e00ff */
[----:B------:R-:W-:Y:S01]  /*08c0*/  IMAD.IADD R24, R28, 0x1, R14 ;  /* 0x000000011c187824 */ /* 0x000fe200078e020e */
[----:B0-----:R-:W0:Y:S01]  /*08d0*/  MUFU.RCP R4, R4 ;  /* 0x0000000400047308 */ /* 0x001e220000001000 */
[----:B------:R-:W-:-:S13]  /*08e0*/  ISETP.GT.U32.AND P2, PT, R0, R5, PT ;  /* 0x000000050000720c */ /* 0x000fda0003f44070 */
[--C-:B------:R-:W-:Y:S02]  /*08f0*/  @!P2 IMAD.IADD R5, R5, 0x1, -R2.reuse ;  /* 0x000000010505a824 */ /* 0x100fe400078e0a02 */
[----:B------:R-:W-:Y:S02]  /*0900*/  @!P2 VIADD R3, R3, 0x1 ;  /* 0x000000010303a836 */ /* 0x000fe40000000000 */
[----:B0-----:R-:W-:Y:S01]  /*0910*/  VIADD R23, R4, 0xffffffe ;  /* 0x0ffffffe04177836 */ /* 0x001fe20000000000 */
[----:B------:R-:W-:Y:S02]  /*0920*/  ISETP.GE.U32.AND P1, PT, R5, R0, PT ;  /* 0x000000000500720c */ /* 0x000fe40003f26070 */
[-C--:B------:R-:W-:Y:S02]  /*0930*/  LOP3.LUT R0, R26, R17.reuse, RZ, 0x3c, !PT ;  /* 0x000000111a007212 */ /* 0x080fe400078e3cff */
[----:B------:R-:W-:Y:S01]  /*0940*/  LOP3.LUT R4, RZ, R17, RZ, 0x33, !PT ;  /* 0x00000011ff047212 */ /* 0x000fe200078e33ff */
[----:B------:R-:W0:Y:S01]  /*0950*/  F2I.FTZ.U32.TRUNC.NTZ R23, R23 ;  /* 0x0000001700177305 */ /* 0x000e22000021f000 */
[----:B------:R-:W-:Y:S01]  /*0960*/  ISETP.GE.AND P3, PT, R0, RZ, PT ;  /* 0x000000ff0000720c */ /* 0x000fe20003f66270 */
[----:B------:R-:W-:-:S06]  /*0970*/  IMAD.MOV.U32 R0, RZ, RZ, R2 ;  /* 0x000000ffff007224 */ /* 0x000fcc00078e0002 */
[----:B------:R-:W-:-:S06]  /*0980*/  @P1 VIADD R3, R3, 0x1 ;  /* 0x0000000103031836 */ /* 0x000fcc0000000000 */
[----:B------:R-:W-:Y:S02]  /*0990*/  @!P3 IMAD.MOV R3, RZ, RZ, -R3 ;  /* 0x000000ffff03b224 */ /* 0x000fe400078e0a03 */
[----:B0-----:R-:W-:-:S03]  /*09a0*/  IMAD.MOV R7, RZ, RZ, -R23 ;  /* 0x000000ffff077224 */ /* 0x001fc600078e0a17 */
[----:B------:R-:W-:Y:S01]  /*09b0*/  SEL R12, R4, R3, !P0 ;  /* 0x00000003040c7207 */ /* 0x000fe20004000000 */
[----:B------:R-:W-:-:S03]  /*09c0*/  IMAD R7, R7, R2, RZ ;  /* 0x0000000207077224 */ /* 0x000fc600078e02ff */
[----:B------:R-:W-:Y:S01]  /*09d0*/  LEA.HI R13, R12, R12, RZ, 0x1 ;  /* 0x0000000c0c0d7211 */ /* 0x000fe200078f08ff */
[----:B------:R-:W-:Y:S01]  /*09e0*/  IMAD.HI.U32 R22, R23, R7, R22 ;  /* 0x0000000717167227 */ /* 0x000fe200078e0016 */
[----:B------:R-:W-:-:S03]  /*09f0*/  IABS R7, R24 ;  /* 0x0000001800077213 */ /* 0x000fc60000000000 */
[----:B------:R-:W-:Y:S02]  /*0a00*/  IMAD.MOV R23, RZ, RZ, -R12 ;  /* 0x000000ffff177224 */ /* 0x000fe400078e0a0c */
[----:B------:R-:W-:-:S04]  /*0a10*/  IMAD.HI.U32 R6, R22, R11, RZ ;  /* 0x0000000b16067227 */ /* 0x000fc800078e00ff */
[----:B------:R-:W-:Y:S02]  /*0a20*/  IMAD R11, R6, R8, R11 ;  /* 0x00000008060b7224 */ /* 0x000fe400078e020b */
[----:B------:R-:W-:-:S03]  /*0a30*/  IMAD.HI.U32 R5, R22, R9, RZ ;  /* 0x0000000916057227 */ /* 0x000fc600078e00ff */
[----:B------:R-:W-:Y:S01]  /*0a40*/  ISETP.GT.U32.AND P4, PT, R0, R11, PT ;  /* 0x0000000b0000720c */ /* 0x000fe20003f84070 */
[----:B------:R-:W-:-:S04]  /*0a50*/  IMAD.HI.U32 R3, R22, R7, RZ ;  /* 0x0000000716037227 */ /* 0x000fc800078e00ff */
[-C--:B------:R-:W-:Y:S02]  /*0a60*/  IMAD R9, R5, R8.reuse, R9 ;  /* 0x0000000805097224 */ /* 0x080fe400078e0209 */
[----:B------:R-:W-:Y:S01]  /*0a70*/  IMAD R7, R3, R8, R7 ;  /* 0x0000000803077224 */ /* 0x000fe200078e0207 */
[----:B------:R-:W-:Y:S01]  /*0a80*/  LOP3.LUT R8, R10, R17, RZ, 0x3c, !PT ;  /* 0x000000110a087212 */ /* 0x000fe200078e3cff */
[----:B------:R-:W-:Y:S01]  /*0a90*/  IMAD R23, R17, R23, R26 ;  /* 0x0000001711177224 */ /* 0x000fe200078e021a */
[----:B------:R-:W-:Y:S02]  /*0aa0*/  ISETP.GT.U32.AND P2, PT, R0, R9, PT ;  /* 0x000000090000720c */ /* 0x000fe40003f44070 */
[----:B------:R-:W-:Y:S01]  /*0ab0*/  ISETP.GE.AND P5, PT, R8, RZ, PT ;  /* 0x000000ff0800720c */ /* 0x000fe20003fa6270 */
[----:B------:R-:W-:Y:S01]  /*0ac0*/  @!P4 IMAD.IADD R11, R11, 0x1, -R2 ;  /* 0x000000010b0bc824 */ /* 0x000fe200078e0a02 */
[----:B------:R-:W-:Y:S01]  /*0ad0*/  ISETP.GT.U32.AND P1, PT, R0, R7, PT ;  /* 0x000000070000720c */ /* 0x000fe20003f24070 */
[----:B------:R-:W-:-:S03]  /*0ae0*/  @!P4 VIADD R6, R6, 0x1 ;  /* 0x000000010606c836 */ /* 0x000fc60000000000 */
[----:B------:R-:W-:Y:S02]  /*0af0*/  ISETP.GE.U32.AND P3, PT, R11, R0, PT ;  /* 0x000000000b00720c */ /* 0x000fe40003f66070 */
[----:B------:R-:W-:Y:S02]  /*0b00*/  LOP3.LUT R11, R13, 0xfffffffe, RZ, 0xc0, !PT ;  /* 0xfffffffe0d0b7812 */ /* 0x000fe400078ec0ff */
[----:B------:R-:W-:Y:S01]  /*0b10*/  SHF.R.S32.HI R13, RZ, 0x1, R13 ;  /* 0x00000001ff0d7819 */ /* 0x000fe2000001140d */
[--C-:B------:R-:W-:Y:S02]  /*0b20*/  @!P2 IMAD.IADD R9, R9, 0x1, -R2.reuse ;  /* 0x000000010909a824 */ /* 0x100fe400078e0a02 */
[----:B------:R-:W-:Y:S02]  /*0b30*/  IMAD.IADD R11, R12, 0x1, -R11 ;  /* 0x000000010c0b7824 */ /* 0x000fe400078e0a0b */
[----:B------:R-:W-:Y:S02]  /*0b40*/  @!P1 IMAD.IADD R7, R7, 0x1, -R2 ;  /* 0x0000000107079824 */ /* 0x000fe400078e0a02 */
[----:B------:R-:W-:-:S02]  /*0b50*/  IMAD R11, R16, 0x2, R11 ;  /* 0x00000002100b7824 */ /* 0x000fc400078e020b */
[----:B------:R-:W-:Y:S01]  /*0b60*/  @P3 VIADD R6, R6, 0x1 ;  /* 0x0000000106063836 */ /* 0x000fe20000000000 */
[----:B------:R-:W-:Y:S01]  /*0b70*/  ISETP.GE.U32.AND P3, PT, R9, R0, PT ;  /* 0x000000000900720c */ /* 0x000fe20003f66070 */
[----:B------:R-:W-:Y:S01]  /*0b80*/  IMAD R8, R11, R20, RZ ;  /* 0x000000140b087224 */ /* 0x000fe200078e02ff */
[----:B------:R-:W-:Y:S01]  /*0b90*/  ISETP.GE.U32.AND P4, PT, R7, R0, PT ;  /* 0x000000000700720c */ /* 0x000fe20003f86070 */
[----:B------:R-:W-:Y:S01]  /*0ba0*/  @!P5 IMAD.MOV R6, RZ, RZ, -R6 ;  /* 0x000000ffff06d224 */ /* 0x000fe200078e0a06 */
[----:B------:R-:W-:Y:S01]  /*0bb0*/  LOP3.LUT R11, R28, R17, RZ, 0x3c, !PT ;  /* 0x000000111c0b7212 */ /* 0x000fe200078e3cff */
[----:B------:R-:W-:Y:S01]  /*0bc0*/  IMAD R12, R18, 0x2, R13 ;  /* 0x00000002120c7824 */ /* 0x000fe200078e020d */
[----:B------:R-:W-:Y:S01]  /*0bd0*/  IADD3 R23, P5, P6, R8, R23, R19 ;  /* 0x0000001708177210 */ /* 0x000fe20007ebe013 */
[----:B------:R-:W-:Y:S01]  /*0be0*/  @!P2 VIADD R5, R5, 0x1 ;  /* 0x000000010505a836 */ /* 0x000fe20000000000 */
[----:B------:R-:W-:Y:S01]  /*0bf0*/  SHF.R.S32.HI R9, RZ, 0x1f, R8 ;  /* 0x0000001fff097819 */ /* 0x000fe20000011408 */
[----:B------:R-:W-:Y:S01]  /*0c00*/  IMAD R2, R12, R17, RZ ;  /* 0x000000110c027224 */ /* 0x000fe200078e02ff */
[----:B------:R-:W-:Y:S01]  /*0c10*/  SEL R8, R4, R6, !P0 ;  /* 0x0000000604087207 */ /* 0x000fe20004000000 */
[----:B------:R-:W-:Y:S01]  /*0c20*/  @!P1 VIADD R3, R3, 0x1 ;  /* 0x0000000103039836 */ /* 0x000fe20000000000 */
[----:B------:R-:W-:Y:S01]  /*0c30*/  IADD3.X R7, PT, PT, R9, RZ, RZ, P5, P6 ;  /* 0x000000ff09077210 */ /* 0x000fe20002fec4ff */
[----:B------:R-:W-:Y:S01]  /*0c40*/  @P3 VIADD R5, R5, 0x1 ;  /* 0x0000000105053836 */ /* 0x000fe20000000000 */
[----:B------:R-:W-:Y:S01]  /*0c50*/  LEA.HI R9, R8, R8, RZ, 0x1 ;  /* 0x0000000808097211 */ /* 0x000fe200078f08ff */
[----:B------:R-:W-:Y:S01]  /*0c60*/  IMAD.MOV R13, RZ, RZ, -R8 ;  /* 0x000000ffff0d7224 */ /* 0x000fe200078e0a08 */
[----:B------:R-:W-:Y:S01]  /*0c70*/  ISETP.GE.AND P5, PT, R11, RZ, PT ;  /* 0x000000ff0b00720c */ /* 0x000fe20003fa6270 */
[----:B------:R-:W-:Y:S01]  /*0c80*/  @P4 VIADD R3, R3, 0x1 ;  /* 0x0000000103034836 */ /* 0x000fe20000000000 */
[----:B------:R-:W-:Y:S01]  /*0c90*/  LOP3.LUT R11, R9, 0xfffffffe, RZ, 0xc0, !PT ;  /* 0xfffffffe090b7812 */ /* 0x000fe200078ec0ff */
[----:B------:R-:W-:Y:S01]  /*0ca0*/  IMAD R13, R17, R13, R10 ;  /* 0x0000000d110d7224 */ /* 0x000fe200078e020a */
[----:B------:R-:W-:-:S02]  /*0cb0*/  LOP3.LUT R12, R24, R17, RZ, 0x3c, !PT ;  /* 0x00000011180c7212 */ /* 0x000fc400078e3cff */
[----:B------:R-:W-:Y:S01]  /*0cc0*/  SHF.R.S32.HI R9, RZ, 0x1, R9 ;  /* 0x00000001ff097819 */ /* 0x000fe20000011409 */
[----:B------:R-:W-:Y:S01]  /*0cd0*/  IMAD.IADD R11, R8, 0x1, -R11 ;  /* 0x00000001080b7824 */ /* 0x000fe200078e0a0b */
[----:B------:R-:W-:Y:S02]  /*0ce0*/  ISETP.GE.AND P2, PT, R12, RZ, PT ;  /* 0x000000ff0c00720c */ /* 0x000fe40003f46270 */
[----:B------:R-:W-:Y:S01]  /*0cf0*/  IADD3 R6, P6, PT, R2, R23, RZ ;  /* 0x0000001702067210 */ /* 0x000fe20007fde0ff */
[----:B------:R-:W-:Y:S02]  /*0d00*/  IMAD R11, R16, 0x2, R11 ;  /* 0x00000002100b7824 */ /* 0x000fe400078e020b */
[----:B------:R-:W-:Y:S01]  /*0d10*/  IMAD R8, R18, 0x2, R9 ;  /* 0x0000000212087824 */ /* 0x000fe200078e0209 */
[----:B------:R-:W-:Y:S01]  /*0d20*/  LEA.HI.X.SX32 R7, R2, R7, 0x1, P6 ;  /* 0x0000000702077211 */ /* 0x000fe200030f0eff */
[----:B------:R-:W-:Y:S01]  /*0d30*/  IMAD R12, R11, R20, RZ ;  /* 0x000000140b0c7224 */ /* 0x000fe200078e02ff */
[----:B------:R-:W-:Y:S01]  /*0d40*/  LEA R2, P1, R6, UR10, 0x1 ;  /* 0x0000000a06027c11 */ /* 0x000fe2000f8208ff */
[----:B------:R-:W-:-:S02]  /*0d50*/  @!P5 IMAD.MOV R5, RZ, RZ, -R5 ;  /* 0x000000ffff05d224 */ /* 0x000fc400078e0a05 */
[----:B------:R-:W-:Y:S01]  /*0d60*/  IMAD.MOV.U32 R9, RZ, RZ, R3 ;  /* 0x000000ffff097224 */ /* 0x000fe200078e0003 */
[----:B------:R-:W-:Y:S01]  /*0d70*/  IADD3 R13, P3, P4, R12, R13, R19 ;  /* 0x0000000d0c0d7210 */ /* 0x000fe20007c7e013 */
[----:B------:R-:W-:Y:S01]  /*0d80*/  IMAD R8, R8, R17, RZ ;  /* 0x0000001108087224 */ /* 0x000fe200078e02ff */
[----:B------:R-:W-:Y:S01]  /*0d90*/  SHF.R.S32.HI R12, RZ, 0x1f, R12 ;  /* 0x0000001fff0c7819 */ /* 0x000fe2000001140c */
[----:B------:R-:W-:Y:S01]  /*0da0*/  @!P2 IMAD.MOV R9, RZ, RZ, -R9 ;  /* 0x000000ffff09a224 */ /* 0x000fe200078e0a09 */
[----:B------:R-:W-:Y:S02]  /*0db0*/  LEA.HI.X R3, R6, UR11, R7, 0x1, P1 ;  /* 0x0000000b06037c11 */ /* 0x000fe400088f0c07 */
[----:B------:R-:W-:Y:S02]  /*0dc0*/  SEL R7, R4, R5, !P0 ;  /* 0x0000000504077207 */ /* 0x000fe40004000000 */
[----:B------:R-:W-:Y:S02]  /*0dd0*/  IADD3.X R23, PT, PT, R12, RZ, RZ, P3, P4 ;  /* 0x000000ff0c177210 */ /* 0x000fe40001fe84ff */
[----:B------:R-:W-:Y:S01]  /*0de0*/  IADD3 R5, P1, PT, R8, R13, RZ ;  /* 0x0000000d08057210 */ /* 0x000fe20007f3e0ff */
[----:B------:R-:W-:Y:S01]  /*0df0*/  IMAD.MOV R12, RZ, RZ, -R7 ;  /* 0x000000ffff0c7224 */ /* 0x000fe200078e0a07 */
[----:B------:R-:W-:-:S02]  /*0e00*/  LEA.HI R11, R7, R7, RZ, 0x1 ;  /* 0x00000007070b7211 */ /* 0x000fc400078f08ff */
[----:B------:R-:W-:Y:S02]  /*0e10*/  SEL R9, R4, R9, !P0 ;  /* 0x0000000904097207 */ /* 0x000fe40004000000 */
[----:B------:R-:W-:Y:S02]  /*0e20*/  LEA.HI.X.SX32 R6, R8, R23, 0x1, P1 ;  /* 0x0000001708067211 */ /* 0x000fe400008f0eff */
[----:B------:R-:W-:Y:S02]  /*0e30*/  LOP3.LUT R8, R11, 0xfffffffe, RZ, 0xc0, !PT ;  /* 0xfffffffe0b087812 */ /* 0x000fe400078ec0ff */
[----:B------:R-:W-:Y:S02]  /*0e40*/  LEA.HI R4, R9, R9, RZ, 0x1 ;  /* 0x0000000909047211 */ /* 0x000fe400078f08ff */
[----:B------:R-:W-:Y:S01]  /*0e50*/  SHF.R.S32.HI R11, RZ, 0x1, R11 ;  /* 0x00000001ff0b7819 */ /* 0x000fe2000001140b */
[----:B------:R-:W-:Y:S01]  /*0e60*/  IMAD.IADD R13, R7, 0x1, -R8 ;  /* 0x00000001070d7824 */ /* 0x000fe200078e0a08 */
[----:B------:R-:W-:-:S03]  /*0e70*/  LOP3.LUT R8, R4, 0xfffffffe, RZ, 0xc0, !PT ;  /* 0xfffffffe04087812 */ /* 0x000fc600078ec0ff */
[----:B------:R-:W-:Y:S02]  /*0e80*/  IMAD R13, R16, 0x2, R13 ;  /* 0x00000002100d7824 */ /* 0x000fe400078e020d */
[----:B------:R-:W-:Y:S02]  /*0e90*/  IMAD.IADD R7, R9, 0x1, -R8 ;  /* 0x0000000109077824 */ /* 0x000fe400078e0a08 */
[----:B------:R-:W-:Y:S02]  /*0ea0*/  IMAD.MOV R9, RZ, RZ, -R9 ;  /* 0x000000ffff097224 */ /* 0x000fe400078e0a09 */
[----:B------:R-:W-:Y:S02]  /*0eb0*/  IMAD R8, R17, R12, R28 ;  /* 0x0000000c11087224 */ /* 0x000fe400078e021c */
[----:B------:R-:W-:Y:S01]  /*0ec0*/  IMAD R12, R18, 0x2, R11 ;  /* 0x00000002120c7824 */ /* 0x000fe200078e020b */
[----:B------:R-:W-:Y:S01]  /*0ed0*/  SHF.R.S32.HI R11, RZ, 0x1, R4 ;  /* 0x00000001ff0b7819 */ /* 0x000fe20000011404 */
[----:B------:R-:W-:-:S02]  /*0ee0*/  IMAD R13, R13, R20, RZ ;  /* 0x000000140d0d7224 */ /* 0x000fc400078e02ff */
[----:B------:R-:W-:Y:S02]  /*0ef0*/  IMAD R4, R17, R9, R24 ;  /* 0x0000000911047224 */ /* 0x000fe400078e0218 */
[----:B------:R-:W-:Y:S02]  /*0f00*/  IMAD R7, R16, 0x2, R7 ;  /* 0x0000000210077824 */ /* 0x000fe400078e0207 */
[-C--:B------:R-:W-:Y:S01]  /*0f10*/  IMAD R9, R12, R17.reuse, RZ ;  /* 0x000000110c097224 */ /* 0x080fe200078e02ff */
[----:B------:R-:W-:Y:S01]  /*0f20*/  IADD3 R12, P0, P1, R13, R8, R19 ;  /* 0x000000080d0c7210 */ /* 0x000fe2000791e013 */
[----:B------:R-:W-:Y:S01]  /*0f30*/  IMAD R8, R18, 0x2, R11 ;  /* 0x0000000212087824 */ /* 0x000fe200078e020b */
[----:B------:R-:W-:Y:S01]  /*0f40*/  SHF.R.S32.HI R13, RZ, 0x1f, R13 ;  /* 0x0000001fff0d7819 */ /* 0x000fe2000001140d */
[----:B------:R-:W-:Y:S02]  /*0f50*/  IMAD R11, R7, R20, RZ ;  /* 0x00000014070b7224 */ /* 0x000fe400078e02ff */
[----:B------:R-:W-:Y:S01]  /*0f60*/  IMAD R8, R8, R17, RZ ;  /* 0x0000001108087224 */ /* 0x000fe200078e02ff */
[----:B------:R-:W-:-:S02]  /*0f70*/  IADD3.X R23, PT, PT, R13, RZ, RZ, P0, P1 ;  /* 0x000000ff0d177210 */ /* 0x000fc400007e24ff */
[----:B------:R-:W-:Y:S02]  /*0f80*/  IADD3 R7, P0, PT, R9, R12, RZ ;  /* 0x0000000c09077210 */ /* 0x000fe40007f1e0ff */
[----:B------:R-:W-:Y:S02]  /*0f90*/  IADD3 R13, P1, P2, R11, R4, R19 ;  /* 0x000000040b0d7210 */ /* 0x000fe40007a3e013 */
[----:B------:R-:W-:Y:S02]  /*0fa0*/  SHF.R.S32.HI R11, RZ, 0x1f, R11 ;  /* 0x0000001fff0b7819 */ /* 0x000fe4000001140b */
[----:B------:R-:W-:Y:S02]  /*0fb0*/  LEA.HI.X.SX32 R12, R9, R23, 0x1, P0 ;  /* 0x00000017090c7211 */ /* 0x000fe400000f0eff */
[----:B------:R-:W-:Y:S01]  /*0fc0*/  LEA R4, P0, R5, UR10, 0x1 ;  /* 0x0000000a05047c11 */ /* 0x000fe2000f8008ff */
[----:B------:R-:W2:Y:S01]  /*0fd0*/  LDG.E.U16.CONSTANT R23, desc[UR6][R2.64] ;  /* 0x0000000602177981 */ /* 0x000ea2000c1e9500 */
[----:B------:R-:W-:-:S02]  /*0fe0*/  IADD3.X R11, PT, PT, R11, RZ, RZ, P1, P2 ;  /* 0x000000ff0b0b7210 */ /* 0x000fc40000fe44ff */
[C---:B------:R-:W-:Y:S02]  /*0ff0*/  IADD3 R9, P1, PT, R8.reuse, R13, RZ ;  /* 0x0000000d08097210 */ /* 0x040fe40007f3e0ff */
[----:B------:R-:W-:Y:S02]  /*1000*/  LEA.HI.X R5, R5, UR11, R6, 0x1, P0 ;  /* 0x0000000b05057c11 */ /* 0x000fe400080f0c06 */
[----:B------:R-:W-:Y:S02]  /*1010*/  LEA R6, P0, R7, UR10, 0x1 ;  /* 0x0000000a07067c11 */ /* 0x000fe4000f8008ff */
[----:B------:R-:W-:Y:S01]  /*1020*/  LEA.HI.X.SX32 R11, R8, R11, 0x1, P1 ;  /* 0x0000000b080b7211 */ /* 0x000fe200008f0eff */
[----:B------:R0:W3:Y:S01]  /*1030*/  LDG.E.U16.CONSTANT R25, desc[UR6][R4.64] ;  /* 0x0000000604197981 */ /* 0x0000e2000c1e9500 */
[----:B------:R-:W-:Y:S02]  /*1040*/  LEA R8, P1, R9, UR10, 0x1 ;  /* 0x0000000a09087c11 */ /* 0x000fe4000f8208ff */
[----:B------:R-:W-:-:S02]  /*1050*/  LEA.HI.X R7, R7, UR11, R12, 0x1, P0 ;  /* 0x0000000b07077c11 */ /* 0x000fc400080f0c0c */
[----:B------:R-:W-:-:S04]  /*1060*/  LEA.HI.X R9, R9, UR11, R11, 0x1, P1 ;  /* 0x0000000b09097c11 */ /* 0x000fc800088f0c0b */
[----:B------:R1:W4:Y:S04]  /*1070*/  LDG.E.U16.CONSTANT R7, desc[UR6][R6.64] ;  /* 0x0000000606077981 */ /* 0x000328000c1e9500 */
[----:B------:R-:W5:Y:S01]  /*1080*/  LDG.E.U16.CONSTANT R9, desc[UR6][R8.64] ;  /* 0x0000000608097981 */ /* 0x000f62000c1e9500 */
[-C--:B------:R-:W-:Y:S02]  /*1090*/  IADD3 R11, P0, PT, R26, R21.reuse, RZ ;  /* 0x000000151a0b7210 */ /* 0x080fe40007f1e0ff */
[-C--:B------:R-:W-:Y:S02]  /*10a0*/  IADD3 R13, P1, PT, R10, R21.reuse, RZ ;  /* 0x000000150a0d7210 */ /* 0x080fe40007f3e0ff */
[-C--:B------:R-:W-:Y:S01]  /*10b0*/  IADD3 R28, P2, PT, R28, R21.reuse, RZ ;  /* 0x000000151c1c7210 */ /* 0x080fe20007f5e0ff */
[--C-:B------:R-:W-:Y:S01]  /*10c0*/  IMAD.X R27, RZ, RZ, R15.reuse, P0 ;  /* 0x000000ffff1b7224 */ /* 0x100fe200000e060f */
[----:B------:R-:W-:Y:S01]  /*10d0*/  LEA R10, P0, R11, UR8, 0x1 ;  /* 0x000000080b0a7c11 */ /* 0x000fe2000f8008ff */
[----:B------:R-:W-:Y:S01]  /*10e0*/  IMAD.X R26, RZ, RZ, R15, P1 ;  /* 0x000000ffff1a7224 */ /* 0x000fe200008e060f */
[----:B0-----:R-:W-:-:S02]  /*10f0*/  IADD3 R5, P3, PT, R24, R21, RZ ;  /* 0x0000001518057210 */ /* 0x001fc40007f7e0ff */
[----:B------:R-:W-:Y:S01]  /*1100*/  LEA R12, P1, R13, UR8, 0x1 ;  /* 0x000000080d0c7c11 */ /* 0x000fe2000f8208ff */
[----:B------:R-:W-:Y:S01]  /*1110*/  IMAD.X R3, RZ, RZ, R15, P2 ;  /* 0x000000ffff037224 */ /* 0x000fe200010e060f */
[----:B------:R-:W-:Y:S01]  /*1120*/  LEA.HI.X R11, R11, UR9, R27, 0x1, P0 ;  /* 0x000000090b0b7c11 */ /* 0x000fe200080f0c1b */
[----:B-1----:R-:W-:Y:S01]  /*1130*/  IMAD.X R6, RZ, RZ, R15, P3 ;  /* 0x000000ffff067224 */ /* 0x002fe200018e060f */
[----:B------:R-:W-:Y:S02]  /*1140*/  LEA.HI.X R13, R13, UR9, R26, 0x1, P1 ;  /* 0x000000090d0d7c11 */ /* 0x000fe400088f0c1a */
[C---:B------:R-:W-:Y:S02]  /*1150*/  LEA R2, P0, R28.reuse, UR8, 0x1 ;  /* 0x000000081c027c11 */ /* 0x040fe4000f8008ff */
[----:B------:R-:W-:Y:S02]  /*1160*/  LEA R4, P1, R5, UR8, 0x1 ;  /* 0x0000000805047c11 */ /* 0x000fe4000f8208ff */
[----:B------:R-:W-:-:S02]  /*1170*/  LEA.HI.X R3, R28, UR9, R3, 0x1, P0 ;  /* 0x000000091c037c11 */ /* 0x000fc400080f0c03 */
[----:B------:R-:W-:Y:S01]  /*1180*/  LEA.HI.X R5, R5, UR9, R6, 0x1, P1 ;  /* 0x0000000905057c11 */ /* 0x000fe200088f0c06 */
[----:B------:R-:W-:-:S05]  /*1190*/  IMAD.IADD R26, R24, 0x1, R14 ;  /* 0x00000001181a7824 */ /* 0x000fca00078e020e */
[----:B------:R-:W-:Y:S01]  /*11a0*/  ISETP.GE.AND P0, PT, R26, UR4, PT ;  /* 0x000000041a007c0c */ /* 0x000fe2000bf06270 */
[----:B--2---:R0:W-:Y:S04]  /*11b0*/  STG.E.U16 desc[UR6][R10.64], R23 ;  /* 0x000000170a007986 */ /* 0x0041e8000c101506 */
[----:B---3--:R0:W-:Y:S04]  /*11c0*/  STG.E.U16 desc[UR6][R12.64], R25 ;  /* 0x000000190c007986 */ /* 0x0081e8000c101506 */
[----:B----4-:R0:W-:Y:S04]  /*11d0*/  STG.E.U16 desc[UR6][R2.64], R7 ;  /* 0x0000000702007986 */ /* 0x0101e8000c101506 */
[----:B-----5:R0:W-:Y:S01]  /*11e0*/  STG.E.U16 desc[UR6][R4.64], R9 ;  /* 0x0000000904007986 */ /* 0x0201e2000c101506 */
[----:B------:R-:W-:Y:S05]  /*11f0*/  @!P0 BRA `(.L_x_13) ;  /* 0xfffffff4007c8947 */ /* 0x000fea000383ffff */
[----:B------:R-:W-:Y:S05]  /*1200*/  EXIT ;  /* 0x000000000000794d */ /* 0x000fea0003800000 */
.L_x_14:
        /* <DEDUP_REMOVED lines=15> */
.L_x_22:


//--------------------- .text._ZN17fastertransformer18image_merge_kernelIfEEvPT_PKS1_iiii --------------------------
	.section	.text._ZN17fastertransformer18image_merge_kernelIfEEvPT_PKS1_iiii,"ax",@progbits
	.align	128
        .global         _ZN17fastertransformer18image_merge_kernelIfEEvPT_PKS1_iiii
        .type           _ZN17fastertransformer18image_merge_kernelIfEEvPT_PKS1_iiii,@function
        .size           _ZN17fastertransformer18image_merge_kernelIfEEvPT_PKS1_iiii,(.L_x_23 - _ZN17fastertransformer18image_merge_kernelIfEEvPT_PKS1_iiii)
        .other          _ZN17fastertransformer18image_merge_kernelIfEEvPT_PKS1_iiii,@"STO_CUDA_ENTRY STV_DEFAULT"
_ZN17fastertransformer18image_merge_kernelIfEEvPT_PKS1_iiii:
.text._ZN17fastertransformer18image_merge_kernelIfEEvPT_PKS1_iiii:
        /* <DEDUP_REMOVED lines=71> */
.L_x_17:
        /* <DEDUP_REMOVED lines=32> */
[----:B------:R0:W2:Y:S01]  /*0670*/  LDG.E.CONSTANT R11, desc[UR6][R2.64] ;  /* 0x00000006020b7981 */ /* 0x0000a2000c1e9900 */
[----:B------:R-:W-:Y:S02]  /*0680*/  VIADD R9, R9, 0x1 ;  /* 0x0000000109097836 */ /* 0x000fe40000000000 */
[----:B------:R-:W-:-:S03]  /*0690*/  IMAD.IADD R26, R14, 0x1, R26 ;  /* 0x000000010e1a7824 */ /* 0x000fc600078e021a */
[----:B------:R-:W-:Y:S01]  /*06a0*/  ISETP.NE.AND P2, PT, R9, RZ, PT ;  /* 0x000000ff0900720c */ /* 0x000fe20003f45270 */
[----:B0-----:R-:W-:Y:S02]  /*06b0*/  IMAD.MOV.U32 R2, RZ, RZ, R4 ;  /* 0x000000ffff027224 */ /* 0x001fe400078e0004 */
[----:B------:R-:W-:Y:S02]  /*06c0*/  IMAD.MOV.U32 R3, RZ, RZ, R5 ;  /* 0x000000ffff037224 */ /* 0x000fe400078e0005 */
[----:B------:R-:W-:-:S03]  /*06d0*/  IMAD.WIDE.U32 R4, R14, 0x4, R2 ;  /* 0x000000040e047825 */ /* 0x000fc600078e0002 */
[----:B--2---:R0:W-:Y:S05]  /*06e0*/  STG.E desc[UR6][R2.64], R11 ;  /* 0x0000000b02007986 */ /* 0x0041ea000c101906 */
[----:B------:R-:W-:Y:S05]  /*06f0*/  @P2 BRA `(.L_x_17) ;  /* 0xfffffffc005c2947 */ /* 0x000fea000383ffff */
.L_x_16:
[----:B------:R-:W-:Y:S05]  /*0700*/  BSYNC.RECONVERGENT B0 ;  /* 0x0000000000007941 */ /* 0x000fea0003800200 */
.L_x_15:
        /* <DEDUP_REMOVED lines=14> */
.L_x_18:
        /* <DEDUP_REMOVED lines=126> */
[----:B------:R-:W2:Y:S01]  /*0fd0*/  LDG.E.CONSTANT R23, desc[UR6][R2.64] ;  /* 0x0000000602177981 */ /* 0x000ea2000c1e9900 */
[----:B------:R-:W-:-:S02]  /*0fe0*/  IADD3.X R11, PT, PT, R11, RZ, RZ, P1, P2 ;  /* 0x000000ff0b0b7210 */ /* 0x000fc40000fe44ff */
[C---:B------:R-:W-:Y:S02]  /*0ff0*/  IADD3 R9, P1, PT, R8.reuse, R13, RZ ;  /* 0x0000000d08097210 */ /* 0x040fe40007f3e0ff */
[----:B------:R-:W-:Y:S02]  /*1000*/  LEA.HI.X R5, R5, UR11, R6, 0x2, P0 ;  /* 0x0000000b05057c11 */ /* 0x000fe400080f1406 */
[----:B------:R-:W-:Y:S02]  /*1010*/  LEA R6, P0, R7, UR10, 0x2 ;  /* 0x0000000a07067c11 */ /* 0x000fe4000f8010ff */
[----:B------:R-:W-:Y:S01]  /*1020*/  LEA.HI.X.SX32 R11, R8, R11, 0x1, P1 ;  /* 0x0000000b080b7211 */ /* 0x000fe200008f0eff */
[----:B------:R0:W3:Y:S01]  /*1030*/  LDG.E.CONSTANT R25, desc[UR6][R4.64] ;  /* 0x0000000604197981 */ /* 0x0000e2000c1e9900 */
[----:B------:R-:W-:Y:S02]  /*1040*/  LEA R8, P1, R9, UR10, 0x2 ;  /* 0x0000000a09087c11 */ /* 0x000fe4000f8210ff */
[----:B------:R-:W-:-:S02]  /*1050*/  LEA.HI.X R7, R7, UR11, R12, 0x2, P0 ;  /* 0x0000000b07077c11 */ /* 0x000fc400080f140c */
[----:B------:R-:W-:-:S04]  /*1060*/  LEA.HI.X R9, R9, UR11, R11, 0x2, P1 ;  /* 0x0000000b09097c11 */ /* 0x000fc800088f140b */
[----:B------:R1:W4:Y:S04]  /*1070*/  LDG.E.CONSTANT R7, desc[UR6][R6.64] ;  /* 0x0000000606077981 */ /* 0x000328000c1e9900 */
[----:B------:R-:W5:Y:S01]  /*1080*/  LDG.E.CONSTANT R9, desc[UR6][R8.64] ;  /* 0x0000000608097981 */ /* 0x000f62000c1e9900 */
        /* <DEDUP_REMOVED lines=18> */
[----:B--2---:R0:W-:Y:S04]  /*11b0*/  STG.E desc[UR6][R10.64], R23 ;  /* 0x000000170a007986 */ /* 0x0041e8000c101906 */
[----:B---3--:R0:W-:Y:S04]  /*11c0*/  STG.E desc[UR6][R12.64], R25 ;  /* 0x000000190c007986 */ /* 0x0081e8000c101906 */
[----:B----4-:R0:W-:Y:S04]  /*11d0*/  STG.E desc[UR6][R2.64], R7 ;  /* 0x0000000702007986 */ /* 0x0101e8000c101906 */
[----:B-----5:R0:W-:Y:S01]  /*11e0*/  STG.E desc[UR6][R4.64], R9 ;  /* 0x0000000904007986 */ /* 0x0201e2000c101906 */
[----:B------:R-:W-:Y:S05]  /*11f0*/  @!P0 BRA `(.L_x_18) ;  /* 0xfffffff4007c8947 */ /* 0x000fea000383ffff */
[----:B------:R-:W-:Y:S05]  /*1200*/  EXIT ;  /* 0x000000000000794d */ /* 0x000fea0003800000 */
.L_x_19:
        /* <DEDUP_REMOVED lines=15> */
.L_x_23:


//--------------------- .nv.global.init           --------------------------
	.section	.nv.global.init,"aw",@progbits
	.align	4
.nv.global.init:
	.type		mrg32k3aM1SubSeq,@object
	.size		mrg32k3aM1SubSeq,(mrg32k3aM2SubSeq - mrg32k3aM1SubSeq)
mrg32k3aM1SubSeq:
        /*0000*/ 	.byte	0x0b, 0xcc, 0xee, 0x04, 0x73, 0x29, 0x8b, 0x6f, 0xf6, 0x53, 0x03, 0xf6, 0x23, 0xf6, 0xea, 0xda
        /* <DEDUP_REMOVED lines=125> */
	.type		mrg32k3aM2SubSeq,@object
	.size		mrg32k3aM2SubSeq,(mrg32k3aM1 - mrg32k3aM2SubSeq)
mrg32k3aM2SubSeq:
        /* <DEDUP_REMOVED lines=126> */
	.type		mrg32k3aM1,@object
	.size		mrg32k3aM1,(mrg32k3aM1Seq - mrg32k3aM1)
mrg32k3aM1:
        /* <DEDUP_REMOVED lines=144> */
	.type		mrg32k3aM1Seq,@object
	.size		mrg32k3aM1Seq,(mrg32k3aM2 - mrg32k3aM1Seq)
mrg32k3aM1Seq:
        /* <DEDUP_REMOVED lines=144> */
	.type		mrg32k3aM2,@object
	.size		mrg32k3aM2,(mrg32k3aM2Seq - mrg32k3aM2)
mrg32k3aM2:
        /* <DEDUP_REMOVED lines=144> */
	.type		mrg32k3aM2Seq,@object
	.size		mrg32k3aM2Seq,(precalc_xorwow_matrix - mrg32k3aM2Seq)
mrg32k3aM2Seq:
        /* <DEDUP_REMOVED lines=144> */
	.type		precalc_xorwow_matrix,@object
	.size		precalc_xorwow_matrix,(precalc_xorwow_offset_matrix - precalc_xorwow_matrix)
precalc_xorwow_matrix:
        /* <DEDUP_REMOVED lines=6400> */
	.type		precalc_xorwow_offset_matrix,@object
	.size		precalc_xorwow_offset_matrix,(.L_1 - precalc_xorwow_offset_matrix)
precalc_xorwow_offset_matrix:
        /* <DEDUP_REMOVED lines=6400> */
.L_1:


//--------------------- .nv.shared.reserved.0     --------------------------
	.section	.nv.shared.reserved.0,"aw",@nobits
	.weak		__nv_reservedSMEM_offset_0_alias
	.size		__nv_reservedSMEM_offset_0_alias, 0, 64
	.other		__nv_reservedSMEM_offset_0_alias,@"STO_CUDA_RESERVED_SHARED STV_DEFAULT"
__nv_reservedSMEM_offset_0_alias:
	.zero		0
	.zero		64


//--------------------- .nv.global                --------------------------
	.section	.nv.global,"aw",@nobits
.nv.global:
	.type		_ZN58_INTERNAL_35271a8f_22_image_merge_kernels_cu_a414aec0_31864cuda3std6ranges3__45__cpo9iter_moveE,@object
	.size		_ZN58_INTERNAL_35271a8f_22_image_merge_kernels_cu_a414aec0_31864cuda3std6ranges3__45__cpo9iter_moveE,(_ZN58_INTERNAL_35271a8f_22_image_merge_kernels_cu_a414aec0_31864cuda3std3__460_GLOBAL__N__35271a8f_22_image_merge_kernels_cu_a414aec0_31866ignoreE - _ZN58_INTERNAL_35271a8f_22_image_merge_kernels_cu_a414aec0_31864cuda3std6ranges3__45__cpo9iter_moveE)
_ZN58_INTERNAL_35271a8f_22_image_merge_kernels_cu_a414aec0_31864cuda3std6ranges3__45__cpo9iter_moveE:
	.zero		1
	.type		_ZN58_INTERNAL_35271a8f_22_image_merge_kernels_cu_a414aec0_31864cuda3std3__460_GLOBAL__N__35271a8f_22_image_merge_kernels_cu_a414aec0_31866ignoreE,@object
	.size		_ZN58_INTERNAL_35271a8f_22_image_merge_kernels_cu_a414aec0_31864cuda3std3__460_GLOBAL__N__35271a8f_22_image_merge_kernels_cu_a414aec0_31866ignoreE,(_ZN58_INTERNAL_35271a8f_22_image_merge_kernels_cu_a414aec0_31864cuda3std3__45__cpo4cendE - _ZN58_INTERNAL_35271a8f_22_image_merge_kernels_cu_a414aec0_31864cuda3std3__460_GLOBAL__N__35271a8f_22_image_merge_kernels_cu_a414aec0_31866ignoreE)
_ZN58_INTERNAL_35271a8f_22_image_merge_kernels_cu_a414aec0_31864cuda3std3__460_GLOBAL__N__35271a8f_22_image_merge_kernels_cu_a414aec0_31866ignoreE:
	.zero		1
	.type		_ZN58_INTERNAL_35271a8f_22_image_merge_kernels_cu_a414aec0_31864cuda3std3__45__cpo4cendE,@object
	.size		_ZN58_INTERNAL_35271a8f_22_image_merge_kernels_cu_a414aec0_31864cuda3std3__45__cpo4cendE,(_ZN58_INTERNAL_35271a8f_22_image_merge_kernels_cu_a414aec0_31864cuda3std3__45__cpo3endE - _ZN58_INTERNAL_35271a8f_22_image_merge_kernels_cu_a414aec0_31864cuda3std3__45__cpo4cendE)
_ZN58_INTERNAL_35271a8f_22_image_merge_kernels_cu_a414aec0_31864cuda3std3__45__cpo4cendE:
	.zero		1
	.type		_ZN58_INTERNAL_35271a8f_22_image_merge_kernels_cu_a414aec0_31864cuda3std3__45__cpo3endE,@object
	.size		_ZN58_INTERNAL_35271a8f_22_image_merge_kernels_cu_a414aec0_31864cuda3std3__45__cpo3endE,(_ZN58_INTERNAL_35271a8f_22_image_merge_kernels_cu_a414aec0_31864cuda3std3__48in_placeE - _ZN58_INTERNAL_35271a8f_22_image_merge_kernels_cu_a414aec0_31864cuda3std3__45__cpo3endE)
_ZN58_INTERNAL_35271a8f_22_image_merge_kernels_cu_a414aec0_31864cuda3std3__45__cpo3endE:
	.zero		1
	.type		_ZN58_INTERNAL_35271a8f_22_image_merge_kernels_cu_a414aec0_31864cuda3std3__48in_placeE,@object
	.size		_ZN58_INTERNAL_35271a8f_22_image_merge_kernels_cu_a414aec0_31864cuda3std3__48in_placeE,(_ZN58_INTERNAL_35271a8f_22_image_merge_kernels_cu_a414aec0_31864cuda3std6ranges3__45__cpo7advanceE - _ZN58_INTERNAL_35271a8f_22_image_merge_kernels_cu_a414aec0_31864cuda3std3__48in_placeE)
_ZN58_INTERNAL_35271a8f_22_image_merge_kernels_cu_a414aec0_31864cuda3std3__48in_placeE:
	.zero		1
	.type		_ZN58_INTERNAL_35271a8f_22_image_merge_kernels_cu_a414aec0_31864cuda3std6ranges3__45__cpo7advanceE,@object
	.size		_ZN58_INTERNAL_35271a8f_22_image_merge_kernels_cu_a414aec0_31864cuda3std6ranges3__45__cpo7advanceE,(_ZN58_INTERNAL_35271a8f_22_image_merge_kernels_cu_a414aec0_31864cuda3std3__45__cpo5beginE - _ZN58_INTERNAL_35271a8f_22_image_merge_kernels_cu_a414aec0_31864cuda3std6ranges3__45__cpo7advanceE)
_ZN58_INTERNAL_35271a8f_22_image_merge_kernels_cu_a414aec0_31864cuda3std6ranges3__45__cpo7advanceE:
	.zero		1
	.type		_ZN58_INTERNAL_35271a8f_22_image_merge_kernels_cu_a414aec0_31864cuda3std3__45__cpo5beginE,@object
	.size		_ZN58_INTERNAL_35271a8f_22_image_merge_kernels_cu_a414aec0_31864cuda3std3__45__cpo5beginE,(_ZN58_INTERNAL_35271a8f_22_image_merge_kernels_cu_a414aec0_31864cuda3std3__419piecewise_constructE - _ZN58_INTERNAL_35271a8f_22_image_merge_kernels_cu_a414aec0_31864cuda3std3__45__cpo5beginE)
_ZN58_INTERNAL_35271a8f_22_image_merge_kernels_cu_a414aec0_31864cuda3std3__45__cpo5beginE:
	.zero		1
	.type		_ZN58_INTERNAL_35271a8f_22_image_merge_kernels_cu_a414aec0_31864cuda3std3__419piecewise_constructE,@object
	.size		_ZN58_INTERNAL_35271a8f_22_image_merge_kernels_cu_a414aec0_31864cuda3std3__419piecewise_constructE,(_ZN58_INTERNAL_35271a8f_22_image_merge_kernels_cu_a414aec0_31864cuda3std3__45__cpo6cbeginE - _ZN58_INTERNAL_35271a8f_22_image_merge_kernels_cu_a414aec0_31864cuda3std3__419piecewise_constructE)
_ZN58_INTERNAL_35271a8f_22_image_merge_kernels_cu_a414aec0_31864cuda3std3__419piecewise_constructE:
	.zero		1
	.type		_ZN58_INTERNAL_35271a8f_22_image_merge_kernels_cu_a414aec0_31864cuda3std3__45__cpo6cbeginE,@object
	.size		_ZN58_INTERNAL_35271a8f_22_image_merge_kernels_cu_a414aec0_31864cuda3std3__45__cpo6cbeginE,(_ZN58_INTERNAL_35271a8f_22_image_merge_kernels_cu_a414aec0_31864cuda3std6ranges3__45__cpo4swapE - _ZN58_INTERNAL_35271a8f_22_image_merge_kernels_cu_a414aec0_31864cuda3std3__45__cpo6cbeginE)
_ZN58_INTERNAL_35271a8f_22_image_merge_kernels_cu_a414aec0_31864cuda3std3__45__cpo6cbeginE:
	.zero		1
	.type		_ZN58_INTERNAL_35271a8f_22_image_merge_kernels_cu_a414aec0_31864cuda3std6ranges3__45__cpo4swapE,@object
	.size		_ZN58_INTERNAL_35271a8f_22_image_merge_kernels_cu_a414aec0_31864cuda3std6ranges3__45__cpo4swapE,(.L_16 - _ZN58_INTERNAL_35271a8f_22_image_merge_kernels_cu_a414aec0_31864cuda3std6ranges3__45__cpo4swapE)
_ZN58_INTERNAL_35271a8f_22_image_merge_kernels_cu_a414aec0_31864cuda3std6ranges3__45__cpo4swapE:
	.zero		1
.L_16:


//--------------------- .nv.constant0._ZN17fastertransformer24image_merge_col32_kernelI6__halfEEvPaPKT_iiiiPKf --------------------------
	.section	.nv.constant0._ZN17fastertransformer24image_merge_col32_kernelI6__halfEEvPaPKT_iiiiPKf,"a",@progbits
	.sectionflags	@""
	.align	4
.nv.constant0._ZN17fastertransformer24image_merge_col32_kernelI6__halfEEvPaPKT_iiiiPKf:
	.zero		936


//--------------------- .nv.constant0._ZN17fastertransformer24image_merge_col32_kernelIfEEvPaPKT_iiiiPKf --------------------------
	.section	.nv.constant0._ZN17fastertransformer24image_merge_col32_kernelIfEEvPaPKT_iiiiPKf,"a",@progbits
	.sectionflags	@""
	.align	4
.nv.constant0._ZN17fastertransformer24image_merge_col32_kernelIfEEvPaPKT_iiiiPKf:
	.zero		936


//--------------------- .nv.constant0._ZN17fastertransformer18image_merge_kernelI6__halfEEvPT_PKS2_iiii --------------------------
	.section	.nv.constant0._ZN17fastertransformer18image_merge_kernelI6__halfEEvPT_PKS2_iiii,"a",@progbits
	.sectionflags	@""
	.align	4
.nv.constant0._ZN17fastertransformer18image_merge_kernelI6__halfEEvPT_PKS2_iiii:
	.zero		928


//--------------------- .nv.constant0._ZN17fastertransformer18image_merge_kernelIfEEvPT_PKS1_iiii --------------------------
	.section	.nv.constant0._ZN17fastertransformer18image_merge_kernelIfEEvPT_PKS1_iiii,"a",@progbits
	.sectionflags	@""
	.align	4
.nv.constant0._ZN17fastertransformer18image_merge_kernelIfEEvPT_PKS1_iiii:
	.zero		928


//--------------------- SYMBOLS --------------------------

	.type		.nv.reservedSmem.offset0,@object
	.size		.nv.reservedSmem.offset0,0x4
